//
// Generated by NVIDIA NVVM Compiler
//
// Compiler Build ID: CL-36424714
// Cuda compilation tools, release 13.0, V13.0.88
// Based on NVVM 20.0.0
//

.version 9.0
.target sm_100
.address_size 64

	// .globl	_Z13init_particlev
.extern .func  (.param .b32 func_retval0) vprintf
(
	.param .b64 vprintf_param_0,
	.param .b64 vprintf_param_1
)
;
.func  (.param .b64 func_retval0) __internal_accurate_pow
(
	.param .b64 __internal_accurate_pow_param_0
)
;
.global .align 8 .u64 current_best_pos;
.global .align 8 .u64 global_best_pos;
.const .align 4 .u32 num_particles;
.global .align 4 .f32 global_fitness = 0f7F800000;
.global .align 4 .f32 current_fitness;
.const .align 4 .b8 target_pos_shared[8];
.global .align 8 .u64 pos;
.global .align 8 .u64 vel;
.global .align 8 .u64 best_pos;
.global .align 8 .u64 prng_state;
.global .align 8 .u64 best_fit;
.global .align 8 .u64 fitness_val;
.global .align 1 .b8 $str[24] = {112, 97, 114, 116, 105, 99, 108, 101, 32, 37, 100, 32, 118, 101, 108, 32, 37, 105, 32, 37, 102, 32, 10};
.extern .shared .align 16 .b8 smpos[];
.extern .shared .align 16 .b8 sm[];

.visible .entry _Z13init_particlev()
{
	.reg .pred 	%p<44>;
	.reg .b32 	%r<63>;
	.reg .b32 	%f<24>;
	.reg .b64 	%rd<37>;
	.reg .b64 	%fd<70>;

	mov.u32 	%r10, %ctaid.x;
	mov.u32 	%r11, %ntid.x;
	mov.u32 	%r12, %tid.x;
	mad.lo.s32 	%r1, %r10, %r11, %r12;
	ld.const.u32 	%r13, [num_particles];
	setp.ge.s32 	%p2, %r1, %r13;
	@%p2 bra 	$L__BB0_22;
	shl.b32 	%r14, %r1, 1;
	cvt.s64.s32 	%rd1, %r1;
	shr.u64 	%rd4, %rd1, 32;
	mul.wide.u32 	%rd5, %r1, -83941;
	add.s64 	%rd6, %rd5, %rd4;
	shr.s32 	%r15, %r1, 31;
	xor.b32  	%r16, %r15, %r1;
	cvt.rn.f32.u32 	%f8, %r16;
	fma.rn.f32 	%f9, %f8, 0f30000000, 0fBF800000;
	ld.global.u64 	%rd7, [pos];
	mul.wide.s32 	%rd8, %r14, 4;
	add.s64 	%rd9, %rd7, %rd8;
	st.f32 	[%rd9], %f9;
	ld.global.u64 	%rd10, [best_pos];
	add.s64 	%rd11, %rd10, %rd8;
	st.f32 	[%rd11], %f9;
	shr.u64 	%rd12, %rd6, 32;
	and.b64  	%rd13, %rd6, 4294967295;
	mad.lo.s64 	%rd14, %rd13, 4294883355, %rd12;
	cvt.u32.u64 	%r17, %rd6;
	cvt.u32.u64 	%r18, %rd12;
	xor.b32  	%r19, %r18, %r17;
	cvt.rn.f32.u32 	%f10, %r19;
	fma.rn.f32 	%f11, %f10, 0f30000000, 0fBF800000;
	ld.global.u64 	%rd15, [pos];
	add.s64 	%rd16, %rd15, %rd8;
	st.f32 	[%rd16+4], %f11;
	ld.global.u64 	%rd17, [best_pos];
	add.s64 	%rd18, %rd17, %rd8;
	st.f32 	[%rd18+4], %f11;
	shr.u64 	%rd19, %rd14, 32;
	and.b64  	%rd20, %rd14, 4294967295;
	mad.lo.s64 	%rd21, %rd20, 4294883355, %rd19;
	cvt.u32.u64 	%r20, %rd14;
	cvt.u32.u64 	%r21, %rd19;
	xor.b32  	%r22, %r21, %r20;
	cvt.rn.f32.u32 	%f12, %r22;
	fma.rn.f32 	%f13, %f12, 0f30800000, 0fC0000000;
	ld.global.u64 	%rd22, [vel];
	add.s64 	%rd23, %rd22, %rd8;
	st.f32 	[%rd23], %f13;
	shr.u64 	%rd24, %rd21, 32;
	and.b64  	%rd25, %rd21, 4294967295;
	mad.lo.s64 	%rd2, %rd25, 4294883355, %rd24;
	cvt.u32.u64 	%r23, %rd21;
	cvt.u32.u64 	%r24, %rd24;
	xor.b32  	%r25, %r24, %r23;
	cvt.rn.f32.u32 	%f14, %r25;
	fma.rn.f32 	%f15, %f14, 0f30800000, 0fC0000000;
	ld.global.u64 	%rd26, [vel];
	add.s64 	%rd27, %rd26, %rd8;
	st.f32 	[%rd27+4], %f15;
	ld.global.u64 	%rd28, [pos];
	mov.f64 	%fd25, 0d4000000000000000;
	{
	.reg .b32 %temp; 
	mov.b64 	{%temp, %r2}, %fd25;
	}
	and.b32  	%r3, %r2, 2146435072;
	setp.eq.s32 	%p3, %r3, 1062207488;
	setp.lt.s32 	%p5, %r2, 0;
	selp.b32 	%r4, 0, 2146435072, %p5;
	and.b32  	%r26, %r2, 2147483647;
	setp.ne.s32 	%p6, %r26, 1071644672;
	and.pred  	%p1, %p3, %p6;
	or.b32  	%r5, %r4, -2147483648;
	add.s64 	%rd3, %rd28, %rd8;
	ld.f32 	%f1, [%rd3];
	ld.const.f32 	%f16, [target_pos_shared];
	sub.f32 	%f2, %f1, %f16;
	cvt.f64.f32 	%fd1, %f2;
	{
	.reg .b32 %temp; 
	mov.b64 	{%temp, %r6}, %fd1;
	}
	abs.f64 	%fd2, %fd1;
	{ // callseq 0, 0
	.param .b64 param0;
	st.param.f64 	[param0], %fd2;
	.param .b64 retval0;
	call.uni (retval0), 
	__internal_accurate_pow, 
	(
	param0
	);
	ld.param.f64 	%fd26, [retval0];
	} // callseq 0
	setp.lt.s32 	%p7, %r6, 0;
	neg.f64 	%fd28, %fd26;
	selp.f64 	%fd29, %fd28, %fd26, %p3;
	selp.f64 	%fd30, %fd29, %fd26, %p7;
	setp.eq.f32 	%p8, %f2, 0f00000000;
	selp.b32 	%r27, %r6, 0, %p3;
	or.b32  	%r28, %r27, 2146435072;
	selp.b32 	%r29, %r28, %r27, %p5;
	mov.b32 	%r30, 0;
	mov.b64 	%fd31, {%r30, %r29};
	selp.f64 	%fd66, %fd31, %fd30, %p8;
	add.f64 	%fd32, %fd1, 0d4000000000000000;
	{
	.reg .b32 %temp; 
	mov.b64 	{%temp, %r31}, %fd32;
	}
	and.b32  	%r32, %r31, 2146435072;
	setp.ne.s32 	%p9, %r32, 2146435072;
	@%p9 bra 	$L__BB0_6;
	setp.num.f32 	%p10, %f2, %f2;
	@%p10 bra 	$L__BB0_4;
	mov.f64 	%fd33, 0d4000000000000000;
	add.rn.f64 	%fd66, %fd1, %fd33;
	bra.uni 	$L__BB0_6;
$L__BB0_4:
	setp.neu.f64 	%p11, %fd2, 0d7FF0000000000000;
	@%p11 bra 	$L__BB0_6;
	setp.lt.s32 	%p12, %r6, 0;
	selp.b32 	%r33, %r5, %r4, %p1;
	selp.b32 	%r34, %r33, %r4, %p12;
	mov.b32 	%r35, 0;
	mov.b64 	%fd66, {%r35, %r34};
$L__BB0_6:
	setp.lt.s32 	%p13, %r2, 0;
	setp.eq.s32 	%p14, %r3, 1062207488;
	setp.eq.f32 	%p16, %f2, 0f3F800000;
	add.f64 	%fd34, %fd66, 0d0000000000000000;
	cvt.rn.f32.f64 	%f17, %fd34;
	selp.f32 	%f3, 0f3F800000, %f17, %p16;
	cvt.f64.f32 	%fd7, %f1;
	{
	.reg .b32 %temp; 
	mov.b64 	{%temp, %r7}, %fd7;
	}
	abs.f64 	%fd8, %fd7;
	{ // callseq 1, 0
	.param .b64 param0;
	st.param.f64 	[param0], %fd8;
	.param .b64 retval0;
	call.uni (retval0), 
	__internal_accurate_pow, 
	(
	param0
	);
	ld.param.f64 	%fd35, [retval0];
	} // callseq 1
	setp.lt.s32 	%p17, %r7, 0;
	neg.f64 	%fd37, %fd35;
	selp.f64 	%fd38, %fd37, %fd35, %p14;
	selp.f64 	%fd39, %fd38, %fd35, %p17;
	setp.eq.f32 	%p18, %f1, 0f00000000;
	selp.b32 	%r36, %r7, 0, %p14;
	or.b32  	%r37, %r36, 2146435072;
	selp.b32 	%r38, %r37, %r36, %p13;
	mov.b32 	%r39, 0;
	mov.b64 	%fd40, {%r39, %r38};
	selp.f64 	%fd67, %fd40, %fd39, %p18;
	add.f64 	%fd41, %fd7, 0d4000000000000000;
	{
	.reg .b32 %temp; 
	mov.b64 	{%temp, %r40}, %fd41;
	}
	and.b32  	%r41, %r40, 2146435072;
	setp.ne.s32 	%p19, %r41, 2146435072;
	@%p19 bra 	$L__BB0_11;
	setp.num.f32 	%p20, %f1, %f1;
	@%p20 bra 	$L__BB0_9;
	mov.f64 	%fd42, 0d4000000000000000;
	add.rn.f64 	%fd67, %fd7, %fd42;
	bra.uni 	$L__BB0_11;
$L__BB0_9:
	setp.neu.f64 	%p21, %fd8, 0d7FF0000000000000;
	@%p21 bra 	$L__BB0_11;
	setp.lt.s32 	%p22, %r7, 0;
	selp.b32 	%r42, %r5, %r4, %p1;
	selp.b32 	%r43, %r42, %r4, %p22;
	mov.b32 	%r44, 0;
	mov.b64 	%fd67, {%r44, %r43};
$L__BB0_11:
	setp.lt.s32 	%p23, %r2, 0;
	setp.eq.s32 	%p24, %r3, 1062207488;
	setp.eq.f32 	%p26, %f1, 0f3F800000;
	add.f64 	%fd43, %fd67, 0d0000000000000000;
	cvt.rn.f32.f64 	%f18, %fd43;
	selp.f32 	%f4, 0f3F800000, %f18, %p26;
	ld.f32 	%f5, [%rd3+4];
	ld.const.f32 	%f19, [target_pos_shared+4];
	sub.f32 	%f6, %f5, %f19;
	cvt.f64.f32 	%fd13, %f6;
	{
	.reg .b32 %temp; 
	mov.b64 	{%temp, %r8}, %fd13;
	}
	abs.f64 	%fd14, %fd13;
	{ // callseq 2, 0
	.param .b64 param0;
	st.param.f64 	[param0], %fd14;
	.param .b64 retval0;
	call.uni (retval0), 
	__internal_accurate_pow, 
	(
	param0
	);
	ld.param.f64 	%fd44, [retval0];
	} // callseq 2
	setp.lt.s32 	%p27, %r8, 0;
	neg.f64 	%fd46, %fd44;
	selp.f64 	%fd47, %fd46, %fd44, %p24;
	selp.f64 	%fd48, %fd47, %fd44, %p27;
	setp.eq.f32 	%p28, %f6, 0f00000000;
	selp.b32 	%r45, %r8, 0, %p24;
	or.b32  	%r46, %r45, 2146435072;
	selp.b32 	%r47, %r46, %r45, %p23;
	mov.b32 	%r48, 0;
	mov.b64 	%fd49, {%r48, %r47};
	selp.f64 	%fd68, %fd49, %fd48, %p28;
	add.f64 	%fd50, %fd13, 0d4000000000000000;
	{
	.reg .b32 %temp; 
	mov.b64 	{%temp, %r49}, %fd50;
	}
	and.b32  	%r50, %r49, 2146435072;
	setp.ne.s32 	%p29, %r50, 2146435072;
	@%p29 bra 	$L__BB0_16;
	setp.nan.f32 	%p30, %f6, %f6;
	@%p30 bra 	$L__BB0_15;
	setp.neu.f64 	%p31, %fd14, 0d7FF0000000000000;
	@%p31 bra 	$L__BB0_16;
	setp.lt.s32 	%p32, %r8, 0;
	selp.b32 	%r51, %r5, %r4, %p1;
	selp.b32 	%r52, %r51, %r4, %p32;
	mov.b32 	%r53, 0;
	mov.b64 	%fd68, {%r53, %r52};
	bra.uni 	$L__BB0_16;
$L__BB0_15:
	mov.f64 	%fd51, 0d4000000000000000;
	add.rn.f64 	%fd68, %fd13, %fd51;
$L__BB0_16:
	setp.lt.s32 	%p33, %r2, 0;
	setp.eq.s32 	%p34, %r3, 1062207488;
	setp.eq.f32 	%p36, %f6, 0f3F800000;
	selp.f64 	%fd52, 0d3FF0000000000000, %fd68, %p36;
	cvt.f64.f32 	%fd53, %f3;
	add.f64 	%fd54, %fd52, %fd53;
	cvt.rn.f32.f64 	%f7, %fd54;
	cvt.f64.f32 	%fd19, %f5;
	{
	.reg .b32 %temp; 
	mov.b64 	{%temp, %r9}, %fd19;
	}
	abs.f64 	%fd20, %fd19;
	{ // callseq 3, 0
	.param .b64 param0;
	st.param.f64 	[param0], %fd20;
	.param .b64 retval0;
	call.uni (retval0), 
	__internal_accurate_pow, 
	(
	param0
	);
	ld.param.f64 	%fd55, [retval0];
	} // callseq 3
	setp.lt.s32 	%p37, %r9, 0;
	neg.f64 	%fd57, %fd55;
	selp.f64 	%fd58, %fd57, %fd55, %p34;
	selp.f64 	%fd59, %fd58, %fd55, %p37;
	setp.eq.f32 	%p38, %f5, 0f00000000;
	selp.b32 	%r54, %r9, 0, %p34;
	or.b32  	%r55, %r54, 2146435072;
	selp.b32 	%r56, %r55, %r54, %p33;
	mov.b32 	%r57, 0;
	mov.b64 	%fd60, {%r57, %r56};
	selp.f64 	%fd69, %fd60, %fd59, %p38;
	add.f64 	%fd61, %fd19, 0d4000000000000000;
	{
	.reg .b32 %temp; 
	mov.b64 	{%temp, %r58}, %fd61;
	}
	and.b32  	%r59, %r58, 2146435072;
	setp.ne.s32 	%p39, %r59, 2146435072;
	@%p39 bra 	$L__BB0_21;
	setp.nan.f32 	%p40, %f5, %f5;
	@%p40 bra 	$L__BB0_20;
	setp.neu.f64 	%p41, %fd20, 0d7FF0000000000000;
	@%p41 bra 	$L__BB0_21;
	setp.lt.s32 	%p42, %r9, 0;
	selp.b32 	%r60, %r5, %r4, %p1;
	selp.b32 	%r61, %r60, %r4, %p42;
	mov.b32 	%r62, 0;
	mov.b64 	%fd69, {%r62, %r61};
	bra.uni 	$L__BB0_21;
$L__BB0_20:
	mov.f64 	%fd62, 0d4000000000000000;
	add.rn.f64 	%fd69, %fd19, %fd62;
$L__BB0_21:
	setp.eq.f32 	%p43, %f5, 0f3F800000;
	selp.f64 	%fd63, 0d3FF0000000000000, %fd69, %p43;
	cvt.f64.f32 	%fd64, %f4;
	add.f64 	%fd65, %fd63, %fd64;
	cvt.rn.f32.f64 	%f20, %fd65;
	fma.rn.f32 	%f21, %f20, 0f42C80000, 0f3F800000;
	mul.f32 	%f22, %f21, %f7;
	div.rn.f32 	%f23, %f22, 0f41200000;
	ld.global.u64 	%rd29, [fitness_val];
	shl.b64 	%rd30, %rd1, 2;
	add.s64 	%rd31, %rd29, %rd30;
	st.f32 	[%rd31], %f23;
	ld.global.u64 	%rd32, [best_fit];
	add.s64 	%rd33, %rd32, %rd30;
	st.f32 	[%rd33], %f23;
	ld.global.u64 	%rd34, [prng_state];
	shl.b64 	%rd35, %rd1, 3;
	add.s64 	%rd36, %rd34, %rd35;
	st.u64 	[%rd36], %rd2;
$L__BB0_22:
	ret;

}
	// .globl	_Z11new_vel_posv
.visible .entry _Z11new_vel_posv()
{
	.local .align 16 .b8 	__local_depot1[16];
	.reg .b64 	%SP;
	.reg .b64 	%SPL;
	.reg .pred 	%p<7>;
	.reg .b32 	%r<18>;
	.reg .b32 	%f<22>;
	.reg .b64 	%rd<30>;
	.reg .b64 	%fd<4>;

	mov.u64 	%SPL, __local_depot1;
	cvta.local.u64 	%SP, %SPL;
	mov.u32 	%r2, %ctaid.x;
	mov.u32 	%r3, %ntid.y;
	mov.u32 	%r4, %tid.y;
	mad.lo.s32 	%r1, %r2, %r3, %r4;
	ld.const.u32 	%r5, [num_particles];
	setp.ge.s32 	%p1, %r1, %r5;
	@%p1 bra 	$L__BB1_4;
	mov.u32 	%r6, %tid.x;
	ld.global.u64 	%rd2, [prng_state];
	mul.wide.s32 	%rd3, %r1, 8;
	add.s64 	%rd4, %rd2, %rd3;
	ld.u64 	%rd5, [%rd4];
	shr.u64 	%rd6, %rd5, 32;
	and.b64  	%rd7, %rd5, 4294967295;
	mad.lo.s64 	%rd8, %rd7, 4294883355, %rd6;
	cvt.u32.u64 	%r7, %rd5;
	cvt.u32.u64 	%r8, %rd6;
	xor.b32  	%r9, %r8, %r7;
	cvt.rn.f32.u32 	%f2, %r9;
	fma.rn.f32 	%f3, %f2, 0f2F800000, 0f00000000;
	shr.u64 	%rd9, %rd8, 32;
	and.b64  	%rd10, %rd8, 4294967295;
	mad.lo.s64 	%rd1, %rd10, 4294883355, %rd9;
	cvt.u32.u64 	%r10, %rd8;
	cvt.u32.u64 	%r11, %rd9;
	xor.b32  	%r12, %r11, %r10;
	cvt.rn.f32.u32 	%f4, %r12;
	fma.rn.f32 	%f5, %f4, 0f2F800000, 0f00000000;
	ld.global.u64 	%rd11, [vel];
	shl.b32 	%r13, %r1, 1;
	add.s32 	%r14, %r13, %r6;
	mul.wide.s32 	%rd12, %r14, 4;
	add.s64 	%rd13, %rd11, %rd12;
	ld.f32 	%f6, [%rd13];
	cvt.f64.f32 	%fd1, %f6;
	mul.f64 	%fd2, %fd1, 0d3FECCCCCCCCCCCCD;
	cvt.rn.f32.f64 	%f7, %fd2;
	ld.global.u64 	%rd14, [pos];
	add.s64 	%rd15, %rd14, %rd12;
	ld.f32 	%f8, [%rd15];
	ld.global.u64 	%rd16, [best_pos];
	add.s64 	%rd17, %rd16, %rd12;
	ld.f32 	%f9, [%rd17];
	sub.f32 	%f10, %f9, %f8;
	mul.f32 	%f11, %f3, %f10;
	ld.global.u64 	%rd18, [global_best_pos];
	mul.wide.u32 	%rd19, %r6, 4;
	add.s64 	%rd20, %rd18, %rd19;
	ld.f32 	%f12, [%rd20];
	sub.f32 	%f13, %f12, %f8;
	mul.f32 	%f14, %f13, %f5;
	fma.rn.f32 	%f15, %f13, %f5, %f14;
	fma.rn.f32 	%f16, %f11, 0f40000000, %f15;
	add.f32 	%f17, %f16, %f7;
	setp.gt.f32 	%p2, %f17, 0f40000000;
	setp.lt.f32 	%p3, %f17, 0fC0000000;
	selp.f32 	%f18, 0fC0000000, %f17, %p3;
	selp.f32 	%f1, 0f40000000, %f18, %p2;
	add.f32 	%f19, %f8, %f1;
	setp.gt.f32 	%p4, %f19, 0f3F800000;
	setp.lt.f32 	%p5, %f19, 0fBF800000;
	selp.f32 	%f20, 0fBF800000, %f19, %p5;
	selp.f32 	%f21, 0f3F800000, %f20, %p4;
	st.f32 	[%rd15], %f21;
	ld.global.u64 	%rd21, [vel];
	add.s64 	%rd22, %rd21, %rd12;
	st.f32 	[%rd22], %f1;
	setp.ne.s32 	%p6, %r6, 1;
	@%p6 bra 	$L__BB1_3;
	add.u64 	%rd23, %SP, 0;
	add.u64 	%rd24, %SPL, 0;
	cvt.f64.f32 	%fd3, %f1;
	mov.b32 	%r15, 1;
	st.local.v2.u32 	[%rd24], {%r1, %r15};
	st.local.f64 	[%rd24+8], %fd3;
	mov.u64 	%rd25, $str;
	cvta.global.u64 	%rd26, %rd25;
	{ // callseq 4, 0
	.param .b64 param0;
	st.param.b64 	[param0], %rd26;
	.param .b64 param1;
	st.param.b64 	[param1], %rd23;
	.param .b32 retval0;
	call.uni (retval0), 
	vprintf, 
	(
	param0, 
	param1
	);
	ld.param.b32 	%r16, [retval0];
	} // callseq 4
$L__BB1_3:
	ld.global.u64 	%rd27, [prng_state];
	add.s64 	%rd29, %rd27, %rd3;
	st.u64 	[%rd29], %rd1;
$L__BB1_4:
	ret;

}
	// .globl	_Z12calc_fitnessv
.visible .entry _Z12calc_fitnessv()
{
	.reg .pred 	%p<5>;
	.reg .b32 	%r<15>;
	.reg .b32 	%f<18>;
	.reg .b64 	%rd<30>;

	mov.u32 	%r5, %ctaid.x;
	mov.u32 	%r6, %ntid.y;
	mov.u32 	%r7, %tid.y;
	mad.lo.s32 	%r1, %r5, %r6, %r7;
	mov.u32 	%r8, %ntid.x;
	mul.lo.s32 	%r2, %r7, %r8;
	mov.u32 	%r3, %tid.x;
	ld.const.u32 	%r9, [num_particles];
	setp.ge.s32 	%p1, %r1, %r9;
	@%p1 bra 	$L__BB2_6;
	add.s32 	%r10, %r2, %r3;
	ld.global.u64 	%rd2, [pos];
	cvta.to.global.u64 	%rd3, %rd2;
	shl.b32 	%r11, %r1, 1;
	add.s32 	%r12, %r11, %r3;
	mul.wide.s32 	%rd4, %r12, 4;
	add.s64 	%rd5, %rd3, %rd4;
	ld.global.f32 	%f2, [%rd5];
	mul.wide.u32 	%rd6, %r3, 4;
	mov.u64 	%rd7, target_pos_shared;
	add.s64 	%rd8, %rd7, %rd6;
	ld.const.f32 	%f3, [%rd8];
	sub.f32 	%f4, %f2, %f3;
	mul.f32 	%f5, %f4, %f4;
	shl.b32 	%r13, %r10, 3;
	mov.u32 	%r14, smpos;
	add.s32 	%r4, %r14, %r13;
	mul.f32 	%f6, %f2, %f2;
	st.shared.v2.f32 	[%r4], {%f5, %f6};
	bar.sync 	0;
	setp.ne.s32 	%p2, %r10, 0;
	@%p2 bra 	$L__BB2_3;
	ld.shared.v4.f32 	{%f7, %f8, %f9, %f10}, [smpos];
	add.f32 	%f11, %f9, %f7;
	add.f32 	%f12, %f10, %f8;
	st.shared.v2.f32 	[smpos], {%f11, %f12};
	bar.sync 	0;
$L__BB2_3:
	setp.ne.s32 	%p3, %r3, 0;
	@%p3 bra 	$L__BB2_6;
	ld.shared.v2.f32 	{%f13, %f14}, [%r4];
	fma.rn.f32 	%f15, %f14, 0f42C80000, 0f3F800000;
	mul.f32 	%f16, %f13, %f15;
	div.rn.f32 	%f1, %f16, 0f41200000;
	ld.global.u64 	%rd9, [fitness_val];
	cvta.to.global.u64 	%rd10, %rd9;
	mul.wide.s32 	%rd11, %r1, 4;
	add.s64 	%rd12, %rd10, %rd11;
	st.global.f32 	[%rd12], %f1;
	ld.global.u64 	%rd13, [best_fit];
	cvta.to.global.u64 	%rd14, %rd13;
	add.s64 	%rd1, %rd14, %rd11;
	ld.global.f32 	%f17, [%rd1];
	setp.geu.f32 	%p4, %f1, %f17;
	@%p4 bra 	$L__BB2_6;
	st.global.f32 	[%rd1], %f1;
	ld.global.u64 	%rd15, [best_pos];
	cvta.to.global.u64 	%rd16, %rd15;
	add.s64 	%rd18, %rd16, %rd11;
	ld.global.u64 	%rd19, [pos];
	cvta.to.global.u64 	%rd20, %rd19;
	add.s64 	%rd21, %rd20, %rd11;
	ld.global.u8 	%rd22, [%rd21+1];
	ld.global.u8 	%rd23, [%rd21];
	ld.global.u8 	%rd24, [%rd21+3];
	ld.global.u8 	%rd25, [%rd21+2];
	ld.global.u8 	%rd26, [%rd21+5];
	ld.global.u8 	%rd27, [%rd21+4];
	ld.global.u8 	%rd28, [%rd21+7];
	ld.global.u8 	%rd29, [%rd21+6];
	st.global.u8 	[%rd18+6], %rd29;
	st.global.u8 	[%rd18+7], %rd28;
	st.global.u8 	[%rd18+4], %rd27;
	st.global.u8 	[%rd18+5], %rd26;
	st.global.u8 	[%rd18+2], %rd25;
	st.global.u8 	[%rd18+3], %rd24;
	st.global.u8 	[%rd18], %rd23;
	st.global.u8 	[%rd18+1], %rd22;
$L__BB2_6:
	ret;

}
	// .globl	_Z25find_min_fitness_parallelPK11fitness_posPS_iii
.visible .entry _Z25find_min_fitness_parallelPK11fitness_posPS_iii(
	.param .u64 .ptr .align 1 _Z25find_min_fitness_parallelPK11fitness_posPS_iii_param_0,
	.param .u64 .ptr .align 1 _Z25find_min_fitness_parallelPK11fitness_posPS_iii_param_1,
	.param .u32 _Z25find_min_fitness_parallelPK11fitness_posPS_iii_param_2,
	.param .u32 _Z25find_min_fitness_parallelPK11fitness_posPS_iii_param_3,
	.param .u32 _Z25find_min_fitness_parallelPK11fitness_posPS_iii_param_4
)
{
	.reg .pred 	%p<10>;
	.reg .b32 	%r<29>;
	.reg .b32 	%f<5>;
	.reg .b64 	%rd<39>;

	ld.param.u64 	%rd1, [_Z25find_min_fitness_parallelPK11fitness_posPS_iii_param_0];
	ld.param.u64 	%rd2, [_Z25find_min_fitness_parallelPK11fitness_posPS_iii_param_1];
	ld.param.u32 	%r11, [_Z25find_min_fitness_parallelPK11fitness_posPS_iii_param_2];
	ld.param.u32 	%r12, [_Z25find_min_fitness_parallelPK11fitness_posPS_iii_param_3];
	ld.param.u32 	%r10, [_Z25find_min_fitness_parallelPK11fitness_posPS_iii_param_4];
	mov.u32 	%r1, %tid.x;
	mov.u32 	%r13, %ctaid.x;
	mov.u32 	%r28, %ntid.x;
	add.s32 	%r3, %r11, %r13;
	mad.lo.s32 	%r4, %r3, %r28, %r1;
	shl.b32 	%r14, %r1, 3;
	mov.u32 	%r15, sm;
	add.s32 	%r16, %r15, %r14;
	add.s32 	%r5, %r16, 4;
	mov.b32 	%r17, 2139095040;
	st.shared.u32 	[%r16+4], %r17;
	ld.const.u32 	%r18, [num_particles];
	min.s32 	%r19, %r12, %r18;
	setp.le.s32 	%p1, %r19, %r4;
	@%p1 bra 	$L__BB3_13;
	setp.eq.s64 	%p2, %rd1, 0;
	@%p2 bra 	$L__BB3_3;
	cvta.to.global.u64 	%rd3, %rd1;
	mul.wide.s32 	%rd4, %r4, 8;
	add.s64 	%rd5, %rd3, %rd4;
	ld.global.u32 	%r20, [%rd5];
	ld.global.u32 	%r21, [%rd5+4];
	st.shared.v2.u32 	[%r5+-4], {%r20, %r21};
	bra.uni 	$L__BB3_4;
$L__BB3_3:
	ld.global.u64 	%rd6, [fitness_val];
	cvta.to.global.u64 	%rd7, %rd6;
	mul.wide.s32 	%rd8, %r4, 4;
	add.s64 	%rd9, %rd7, %rd8;
	ld.global.u32 	%r22, [%rd9];
	st.shared.v2.u32 	[%r5+-4], {%r4, %r22};
$L__BB3_4:
	setp.lt.u32 	%p3, %r28, 2;
	@%p3 bra 	$L__BB3_9;
$L__BB3_5:
	mov.u32 	%r6, %r28;
	shr.u32 	%r28, %r6, 1;
	bar.sync 	0;
	setp.ge.u32 	%p4, %r1, %r28;
	@%p4 bra 	$L__BB3_8;
	ld.shared.f32 	%f3, [%r5];
	shl.b32 	%r23, %r28, 3;
	add.s32 	%r8, %r5, %r23;
	ld.shared.f32 	%f1, [%r8];
	setp.leu.f32 	%p5, %f3, %f1;
	@%p5 bra 	$L__BB3_8;
	ld.shared.u32 	%r24, [%r8+-4];
	mov.b32 	%r25, %f1;
	st.shared.v2.u32 	[%r5+-4], {%r24, %r25};
$L__BB3_8:
	setp.gt.u32 	%p6, %r6, 3;
	@%p6 bra 	$L__BB3_5;
$L__BB3_9:
	setp.ne.s32 	%p7, %r1, 0;
	@%p7 bra 	$L__BB3_13;
	cvta.to.global.u64 	%rd10, %rd2;
	mul.wide.u32 	%rd11, %r3, 8;
	add.s64 	%rd12, %rd10, %rd11;
	ld.shared.v2.u32 	{%r9, %r26}, [sm];
	mov.b32 	%f2, %r26;
	st.global.u32 	[%rd12], %r9;
	st.global.u32 	[%rd12+4], %r26;
	setp.ne.s32 	%p8, %r10, 1;
	@%p8 bra 	$L__BB3_13;
	st.global.f32 	[current_fitness], %f2;
	ld.global.u64 	%rd13, [current_best_pos];
	cvta.to.global.u64 	%rd14, %rd13;
	ld.global.u64 	%rd15, [pos];
	cvta.to.global.u64 	%rd16, %rd15;
	shl.b32 	%r27, %r9, 1;
	mul.wide.s32 	%rd17, %r27, 4;
	add.s64 	%rd18, %rd16, %rd17;
	ld.global.u8 	%rd19, [%rd18+1];
	ld.global.u8 	%rd20, [%rd18];
	ld.global.u8 	%rd21, [%rd18+3];
	ld.global.u8 	%rd22, [%rd18+2];
	ld.global.u8 	%rd23, [%rd18+5];
	ld.global.u8 	%rd24, [%rd18+4];
	ld.global.u8 	%rd25, [%rd18+7];
	ld.global.u8 	%rd26, [%rd18+6];
	st.global.u8 	[%rd14+6], %rd26;
	st.global.u8 	[%rd14+7], %rd25;
	st.global.u8 	[%rd14+4], %rd24;
	st.global.u8 	[%rd14+5], %rd23;
	st.global.u8 	[%rd14+2], %rd22;
	st.global.u8 	[%rd14+3], %rd21;
	st.global.u8 	[%rd14], %rd20;
	st.global.u8 	[%rd14+1], %rd19;
	ld.global.f32 	%f4, [global_fitness];
	setp.geu.f32 	%p9, %f2, %f4;
	@%p9 bra 	$L__BB3_13;
	st.global.f32 	[global_fitness], %f2;
	ld.global.u64 	%rd27, [global_best_pos];
	cvta.to.global.u64 	%rd28, %rd27;
	ld.global.u64 	%rd29, [current_best_pos];
	cvta.to.global.u64 	%rd30, %rd29;
	ld.global.u8 	%rd31, [%rd30+1];
	ld.global.u8 	%rd32, [%rd30];
	ld.global.u8 	%rd33, [%rd30+3];
	ld.global.u8 	%rd34, [%rd30+2];
	ld.global.u8 	%rd35, [%rd30+5];
	ld.global.u8 	%rd36, [%rd30+4];
	ld.global.u8 	%rd37, [%rd30+7];
	ld.global.u8 	%rd38, [%rd30+6];
	st.global.u8 	[%rd28+6], %rd38;
	st.global.u8 	[%rd28+7], %rd37;
	st.global.u8 	[%rd28+4], %rd36;
	st.global.u8 	[%rd28+5], %rd35;
	st.global.u8 	[%rd28+2], %rd34;
	st.global.u8 	[%rd28+3], %rd33;
	st.global.u8 	[%rd28], %rd32;
	st.global.u8 	[%rd28+1], %rd31;
$L__BB3_13:
	ret;

}
.func  (.param .b64 func_retval0) __internal_accurate_pow(
	.param .b64 __internal_accurate_pow_param_0
)
{
	.reg .pred 	%p<8>;
	.reg .b32 	%r<49>;
	.reg .b32 	%f<3>;
	.reg .b64 	%fd<109>;

	ld.param.f64 	%fd10, [__internal_accurate_pow_param_0];
	{
	.reg .b32 %temp; 
	mov.b64 	{%temp, %r46}, %fd10;
	}
	{
	.reg .b32 %temp; 
	mov.b64 	{%r45, %temp}, %fd10;
	}
	shr.u32 	%r47, %r46, 20;
	setp.gt.u32 	%p1, %r46, 1048575;
	@%p1 bra 	$L__BB4_2;
	mul.f64 	%fd11, %fd10, 0d4350000000000000;
	{
	.reg .b32 %temp; 
	mov.b64 	{%temp, %r46}, %fd11;
	}
	{
	.reg .b32 %temp; 
	mov.b64 	{%r45, %temp}, %fd11;
	}
	shr.u32 	%r16, %r46, 20;
	add.s32 	%r47, %r16, -54;
$L__BB4_2:
	add.s32 	%r48, %r47, -1023;
	and.b32  	%r17, %r46, -2146435073;
	or.b32  	%r18, %r17, 1072693248;
	mov.b64 	%fd107, {%r45, %r18};
	setp.lt.u32 	%p2, %r18, 1073127583;
	@%p2 bra 	$L__BB4_4;
	{
	.reg .b32 %temp; 
	mov.b64 	{%r19, %temp}, %fd107;
	}
	{
	.reg .b32 %temp; 
	mov.b64 	{%temp, %r20}, %fd107;
	}
	add.s32 	%r21, %r20, -1048576;
	mov.b64 	%fd107, {%r19, %r21};
	add.s32 	%r48, %r47, -1022;
$L__BB4_4:
	add.f64 	%fd12, %fd107, 0dBFF0000000000000;
	add.f64 	%fd13, %fd107, 0d3FF0000000000000;
	rcp.approx.ftz.f64 	%fd14, %fd13;
	neg.f64 	%fd15, %fd13;
	fma.rn.f64 	%fd16, %fd15, %fd14, 0d3FF0000000000000;
	fma.rn.f64 	%fd17, %fd16, %fd16, %fd16;
	fma.rn.f64 	%fd18, %fd17, %fd14, %fd14;
	mul.f64 	%fd19, %fd12, %fd18;
	fma.rn.f64 	%fd20, %fd12, %fd18, %fd19;
	mul.f64 	%fd21, %fd20, %fd20;
	fma.rn.f64 	%fd22, %fd21, 0d3EB0F5FF7D2CAFE2, 0d3ED0F5D241AD3B5A;
	fma.rn.f64 	%fd23, %fd22, %fd21, 0d3EF3B20A75488A3F;
	fma.rn.f64 	%fd24, %fd23, %fd21, 0d3F1745CDE4FAECD5;
	fma.rn.f64 	%fd25, %fd24, %fd21, 0d3F3C71C7258A578B;
	fma.rn.f64 	%fd26, %fd25, %fd21, 0d3F6249249242B910;
	fma.rn.f64 	%fd27, %fd26, %fd21, 0d3F89999999999DFB;
	sub.f64 	%fd28, %fd12, %fd20;
	add.f64 	%fd29, %fd28, %fd28;
	neg.f64 	%fd30, %fd20;
	fma.rn.f64 	%fd31, %fd30, %fd12, %fd29;
	mul.f64 	%fd32, %fd18, %fd31;
	fma.rn.f64 	%fd33, %fd21, %fd27, 0d3FB5555555555555;
	mov.f64 	%fd34, 0d3FB5555555555555;
	sub.f64 	%fd35, %fd34, %fd33;
	fma.rn.f64 	%fd36, %fd21, %fd27, %fd35;
	add.f64 	%fd37, %fd36, 0dBC46A4CB00B9E7B0;
	add.f64 	%fd38, %fd33, %fd37;
	sub.f64 	%fd39, %fd33, %fd38;
	add.f64 	%fd40, %fd37, %fd39;
	mul.rn.f64 	%fd41, %fd20, %fd20;
	neg.f64 	%fd42, %fd41;
	fma.rn.f64 	%fd43, %fd20, %fd20, %fd42;
	{
	.reg .b32 %temp; 
	mov.b64 	{%r22, %temp}, %fd32;
	}
	{
	.reg .b32 %temp; 
	mov.b64 	{%temp, %r23}, %fd32;
	}
	add.s32 	%r24, %r23, 1048576;
	mov.b64 	%fd44, {%r22, %r24};
	fma.rn.f64 	%fd45, %fd20, %fd44, %fd43;
	mul.rn.f64 	%fd46, %fd41, %fd20;
	neg.f64 	%fd47, %fd46;
	fma.rn.f64 	%fd48, %fd41, %fd20, %fd47;
	fma.rn.f64 	%fd49, %fd41, %fd32, %fd48;
	fma.rn.f64 	%fd50, %fd45, %fd20, %fd49;
	mul.rn.f64 	%fd51, %fd38, %fd46;
	neg.f64 	%fd52, %fd51;
	fma.rn.f64 	%fd53, %fd38, %fd46, %fd52;
	fma.rn.f64 	%fd54, %fd38, %fd50, %fd53;
	fma.rn.f64 	%fd55, %fd40, %fd46, %fd54;
	add.f64 	%fd56, %fd51, %fd55;
	sub.f64 	%fd57, %fd51, %fd56;
	add.f64 	%fd58, %fd55, %fd57;
	add.f64 	%fd59, %fd20, %fd56;
	sub.f64 	%fd60, %fd20, %fd59;
	add.f64 	%fd61, %fd56, %fd60;
	add.f64 	%fd62, %fd58, %fd61;
	add.f64 	%fd63, %fd32, %fd62;
	add.f64 	%fd64, %fd59, %fd63;
	sub.f64 	%fd65, %fd59, %fd64;
	add.f64 	%fd66, %fd63, %fd65;
	xor.b32  	%r25, %r48, -2147483648;
	mov.b32 	%r26, 1127219200;
	mov.b64 	%fd67, {%r25, %r26};
	mov.b32 	%r27, -2147483648;
	mov.b64 	%fd68, {%r27, %r26};
	sub.f64 	%fd69, %fd67, %fd68;
	fma.rn.f64 	%fd70, %fd69, 0d3FE62E42FEFA39EF, %fd64;
	fma.rn.f64 	%fd71, %fd69, 0dBFE62E42FEFA39EF, %fd70;
	sub.f64 	%fd72, %fd71, %fd64;
	sub.f64 	%fd73, %fd66, %fd72;
	fma.rn.f64 	%fd74, %fd69, 0d3C7ABC9E3B39803F, %fd73;
	add.f64 	%fd75, %fd70, %fd74;
	sub.f64 	%fd76, %fd70, %fd75;
	add.f64 	%fd77, %fd74, %fd76;
	mov.f64 	%fd78, 0d4000000000000000;
	{
	.reg .b32 %temp; 
	mov.b64 	{%temp, %r28}, %fd78;
	}
	{
	.reg .b32 %temp; 
	mov.b64 	{%r29, %temp}, %fd78;
	}
	shl.b32 	%r30, %r28, 1;
	setp.gt.u32 	%p3, %r30, -33554433;
	and.b32  	%r31, %r28, -15728641;
	selp.b32 	%r32, %r31, %r28, %p3;
	mov.b64 	%fd79, {%r29, %r32};
	mul.rn.f64 	%fd80, %fd75, %fd79;
	neg.f64 	%fd81, %fd80;
	fma.rn.f64 	%fd82, %fd75, %fd79, %fd81;
	fma.rn.f64 	%fd83, %fd77, %fd79, %fd82;
	add.f64 	%fd4, %fd80, %fd83;
	sub.f64 	%fd84, %fd80, %fd4;
	add.f64 	%fd5, %fd83, %fd84;
	fma.rn.f64 	%fd85, %fd4, 0d3FF71547652B82FE, 0d4338000000000000;
	{
	.reg .b32 %temp; 
	mov.b64 	{%r13, %temp}, %fd85;
	}
	mov.f64 	%fd86, 0dC338000000000000;
	add.rn.f64 	%fd87, %fd85, %fd86;
	fma.rn.f64 	%fd88, %fd87, 0dBFE62E42FEFA39EF, %fd4;
	fma.rn.f64 	%fd89, %fd87, 0dBC7ABC9E3B39803F, %fd88;
	fma.rn.f64 	%fd90, %fd89, 0d3E5ADE1569CE2BDF, 0d3E928AF3FCA213EA;
	fma.rn.f64 	%fd91, %fd90, %fd89, 0d3EC71DEE62401315;
	fma.rn.f64 	%fd92, %fd91, %fd89, 0d3EFA01997C89EB71;
	fma.rn.f64 	%fd93, %fd92, %fd89, 0d3F2A01A014761F65;
	fma.rn.f64 	%fd94, %fd93, %fd89, 0d3F56C16C1852B7AF;
	fma.rn.f64 	%fd95, %fd94, %fd89, 0d3F81111111122322;
	fma.rn.f64 	%fd96, %fd95, %fd89, 0d3FA55555555502A1;
	fma.rn.f64 	%fd97, %fd96, %fd89, 0d3FC5555555555511;
	fma.rn.f64 	%fd98, %fd97, %fd89, 0d3FE000000000000B;
	fma.rn.f64 	%fd99, %fd98, %fd89, 0d3FF0000000000000;
	fma.rn.f64 	%fd100, %fd99, %fd89, 0d3FF0000000000000;
	{
	.reg .b32 %temp; 
	mov.b64 	{%r14, %temp}, %fd100;
	}
	{
	.reg .b32 %temp; 
	mov.b64 	{%temp, %r15}, %fd100;
	}
	shl.b32 	%r33, %r13, 20;
	add.s32 	%r34, %r33, %r15;
	mov.b64 	%fd108, {%r14, %r34};
	{
	.reg .b32 %temp; 
	mov.b64 	{%temp, %r35}, %fd4;
	}
	mov.b32 	%f2, %r35;
	abs.f32 	%f1, %f2;
	setp.lt.f32 	%p4, %f1, 0f4086232B;
	@%p4 bra 	$L__BB4_7;
	setp.lt.f64 	%p5, %fd4, 0d0000000000000000;
	add.f64 	%fd101, %fd4, 0d7FF0000000000000;
	selp.f64 	%fd108, 0d0000000000000000, %fd101, %p5;
	setp.geu.f32 	%p6, %f1, 0f40874800;
	@%p6 bra 	$L__BB4_7;
	shr.u32 	%r36, %r13, 31;
	add.s32 	%r37, %r13, %r36;
	shr.s32 	%r38, %r37, 1;
	shl.b32 	%r39, %r38, 20;
	add.s32 	%r40, %r15, %r39;
	mov.b64 	%fd102, {%r14, %r40};
	sub.s32 	%r41, %r13, %r38;
	shl.b32 	%r42, %r41, 20;
	add.s32 	%r43, %r42, 1072693248;
	mov.b32 	%r44, 0;
	mov.b64 	%fd103, {%r44, %r43};
	mul.f64 	%fd108, %fd103, %fd102;
$L__BB4_7:
	abs.f64 	%fd104, %fd108;
	setp.eq.f64 	%p7, %fd104, 0d7FF0000000000000;
	fma.rn.f64 	%fd105, %fd108, %fd5, %fd108;
	selp.f64 	%fd106, %fd108, %fd105, %p7;
	st.param.f64 	[func_retval0], %fd106;
	ret;

}


// ===== COMPILED SASS (sm_100) =====

	.target	sm_100

	.elftype	@"ET_EXEC"


//--------------------- .note.nv.tkinfo           --------------------------
	.section	.note.nv.tkinfo,"",@"SHT_NOTE"
	.sectionflags	@"SHF_NOTE_NV_TKINFO"
	.tkinfo
        /*0018*/ 	.word	0x00000002
        /*0030*/ 	.string	""
        /*0030*/ 	.string	"ptxas"
        /*0030*/ 	.string	"Cuda compilation tools, release 13.0, V13.0.88"
        /*0030*/ 	.string	"Build cuda_13.0.r13.0/compiler.36424714_0"
        /*0030*/ 	.string	"-arch sm_100 -m 64 "



//--------------------- .note.nv.cuinfo           --------------------------
	.section	.note.nv.cuinfo,"",@"SHT_NOTE"
	.sectionflags	@"SHF_NOTE_NV_CUINFO"
        /*0018*/ 	.short	0x0002
        /*001a*/ 	.short	0x0064
        /*001c*/ 	.short	0x0082
	.zero		2


//--------------------- .nv.info                  --------------------------
	.section	.nv.info,"",@"SHT_CUDA_INFO"
	.align	4


	//----- nvinfo : EIATTR_REGCOUNT
	.align		4
        /*0000*/ 	.byte	0x04, 0x2f
        /*0002*/ 	.short	(.L_14 - .L_13)
	.align		4
.L_13:
        /*0004*/ 	.word	index@(_Z13init_particlev)
        /*0008*/ 	.word	0x00000026


	//----- nvinfo : EIATTR_FRAME_SIZE
	.align		4
.L_14:
        /*000c*/ 	.byte	0x04, 0x11
        /*000e*/ 	.short	(.L_16 - .L_15)
	.align		4
.L_15:
        /*0010*/ 	.word	index@($_Z13init_particlev$__internal_accurate_pow)
        /*0014*/ 	.word	0x00000000


	//----- nvinfo : EIATTR_FRAME_SIZE
	.align		4
.L_16:
        /*0018*/ 	.byte	0x04, 0x11
        /*001a*/ 	.short	(.L_18 - .L_17)
	.align		4
.L_17:
        /*001c*/ 	.word	index@($__internal_1_$__cuda_sm3x_div_rn_noftz_f32_slowpath)
        /*0020*/ 	.word	0x00000000


	//----- nvinfo : EIATTR_FRAME_SIZE
	.align		4
.L_18:
        /*0024*/ 	.byte	0x04, 0x11
        /*0026*/ 	.short	(.L_20 - .L_19)
	.align		4
.L_19:
        /*0028*/ 	.word	index@(_Z13init_particlev)
        /*002c*/ 	.word	0x00000000


	//----- nvinfo : EIATTR_REGCOUNT
	.align		4
.L_20:
        /*0030*/ 	.byte	0x04, 0x2f
        /*0032*/ 	.short	(.L_22 - .L_21)
	.align		4
.L_21:
        /*0034*/ 	.word	index@(_Z11new_vel_posv)
        /*0038*/ 	.word	0x0000001e


	//----- nvinfo : EIATTR_FRAME_SIZE
	.align		4
.L_22:
        /*003c*/ 	.byte	0x04, 0x11
        /*003e*/ 	.short	(.L_24 - .L_23)
	.align		4
.L_23:
        /*0040*/ 	.word	index@(_Z11new_vel_posv)
        /*0044*/ 	.word	0x00000010


	//----- nvinfo : EIATTR_REGCOUNT
	.align		4
.L_24:
        /*0048*/ 	.byte	0x04, 0x2f
        /*004a*/ 	.short	(.L_26 - .L_25)
	.align		4
.L_25:
        /*004c*/ 	.word	index@(_Z12calc_fitnessv)
        /*0050*/ 	.word	0x0000001a


	//----- nvinfo : EIATTR_FRAME_SIZE
	.align		4
.L_26:
        /*0054*/ 	.byte	0x04, 0x11
        /*0056*/ 	.short	(.L_28 - .L_27)
	.align		4
.L_27:
        /*0058*/ 	.word	index@($__internal_0_$__cuda_sm3x_div_rn_noftz_f32_slowpath)
        /*005c*/ 	.word	0x00000000


	//----- nvinfo : EIATTR_FRAME_SIZE
	.align		4
.L_28:
        /*0060*/ 	.byte	0x04, 0x11
        /*0062*/ 	.short	(.L_30 - .L_29)
	.align		4
.L_29:
        /*0064*/ 	.word	index@(_Z12calc_fitnessv)
        /*0068*/ 	.word	0x00000000


	//----- nvinfo : EIATTR_REGCOUNT
	.align		4
.L_30:
        /*006c*/ 	.byte	0x04, 0x2f
        /*006e*/ 	.short	(.L_32 - .L_31)
	.align		4
.L_31:
        /*0070*/ 	.word	index@(_Z25find_min_fitness_parallelPK11fitness_posPS_iii)
        /*0074*/ 	.word	0x0000001e


	//----- nvinfo : EIATTR_FRAME_SIZE
	.align		4
.L_32:
        /*0078*/ 	.byte	0x04, 0x11
        /*007a*/ 	.short	(.L_34 - .L_33)
	.align		4
.L_33:
        /*007c*/ 	.word	index@(_Z25find_min_fitness_parallelPK11fitness_posPS_iii)
        /*0080*/ 	.word	0x00000000


	//----- nvinfo : EIATTR_MIN_STACK_SIZE
	.align		4
.L_34:
        /*0084*/ 	.byte	0x04, 0x12
        /*0086*/ 	.short	(.L_36 - .L_35)
	.align		4
.L_35:
        /*0088*/ 	.word	index@(_Z25find_min_fitness_parallelPK11fitness_posPS_iii)
        /*008c*/ 	.word	0x00000000


	//----- nvinfo : EIATTR_MIN_STACK_SIZE
	.align		4
.L_36:
        /*0090*/ 	.byte	0x04, 0x12
        /*0092*/ 	.short	(.L_38 - .L_37)
	.align		4
.L_37:
        /*0094*/ 	.word	index@(_Z12calc_fitnessv)
        /*0098*/ 	.word	0x00000000


	//----- nvinfo : EIATTR_MIN_STACK_SIZE
	.align		4
.L_38:
        /*009c*/ 	.byte	0x04, 0x12
        /*009e*/ 	.short	(.L_40 - .L_39)
	.align		4
.L_39:
        /*00a0*/ 	.word	index@(_Z11new_vel_posv)
        /*00a4*/ 	.word	0x00000010


	//----- nvinfo : EIATTR_MIN_STACK_SIZE
	.align		4
.L_40:
        /*00a8*/ 	.byte	0x04, 0x12
        /*00aa*/ 	.short	(.L_42 - .L_41)
	.align		4
.L_41:
        /*00ac*/ 	.word	index@(_Z13init_particlev)
        /*00b0*/ 	.word	0x00000000
.L_42:


//--------------------- .nv.compat                --------------------------
	.section	.nv.compat,"",@"SHT_CUDA_COMPAT_INFO"
	.align	4
        /*0000*/ 	.byte	0x02, 0x09, 0x00, 0x00, 0x02, 0x02, 0x01, 0x00, 0x02, 0x05, 0x05, 0x00, 0x03, 0x07, 0x01, 0x01
        /*0010*/ 	.byte	0x02, 0x03, 0x00, 0x00, 0x02, 0x06, 0x01, 0x00, 0x04, 0x0b, 0x08, 0x00, 0x01, 0x00, 0x00, 0x00
        /*0020*/ 	.byte	0x00, 0x00, 0x00, 0x00


//--------------------- .nv.info._Z25find_min_fitness_parallelPK11fitness_posPS_iii --------------------------
	.section	.nv.info._Z25find_min_fitness_parallelPK11fitness_posPS_iii,"",@"SHT_CUDA_INFO"
	.sectionflags	@""
	.align	4


	//----- nvinfo : EIATTR_CUDA_API_VERSION
	.align		4
        /*0000*/ 	.byte	0x04, 0x37
        /*0002*/ 	.short	(.L_44 - .L_43)
.L_43:
        /*0004*/ 	.word	0x00000082


	//----- nvinfo : EIATTR_KPARAM_INFO
	.align		4
.L_44:
        /*0008*/ 	.byte	0x04, 0x17
        /*000a*/ 	.short	(.L_46 - .L_45)
.L_45:
        /*000c*/ 	.word	0x00000000
        /*0010*/ 	.short	0x0004
        /*0012*/ 	.short	0x0018
        /*0014*/ 	.byte	0x00, 0xf0, 0x11, 0x00


	//----- nvinfo : EIATTR_KPARAM_INFO
	.align		4
.L_46:
        /*0018*/ 	.byte	0x04, 0x17
        /*001a*/ 	.short	(.L_48 - .L_47)
.L_47:
        /*001c*/ 	.word	0x00000000
        /*0020*/ 	.short	0x0003
        /*0022*/ 	.short	0x0014
        /*0024*/ 	.byte	0x00, 0xf0, 0x11, 0x00


	//----- nvinfo : EIATTR_KPARAM_INFO
	.align		4
.L_48:
        /*0028*/ 	.byte	0x04, 0x17
        /*002a*/ 	.short	(.L_50 - .L_49)
.L_49:
        /*002c*/ 	.word	0x00000000
        /*0030*/ 	.short	0x0002
        /*0032*/ 	.short	0x0010
        /*0034*/ 	.byte	0x00, 0xf0, 0x11, 0x00


	//----- nvinfo : EIATTR_KPARAM_INFO
	.align		4
.L_50:
        /*0038*/ 	.byte	0x04, 0x17
        /*003a*/ 	.short	(.L_52 - .L_51)
.L_51:
        /*003c*/ 	.word	0x00000000
        /*0040*/ 	.short	0x0001
        /*0042*/ 	.short	0x0008
        /*0044*/ 	.byte	0x00, 0xf5, 0x21, 0x00


	//----- nvinfo : EIATTR_KPARAM_INFO
	.align		4
.L_52:
        /*0048*/ 	.byte	0x04, 0x17
        /*004a*/ 	.short	(.L_54 - .L_53)
.L_53:
        /*004c*/ 	.word	0x00000000
        /*0050*/ 	.short	0x0000
        /*0052*/ 	.short	0x0000
        /*0054*/ 	.byte	0x00, 0xf5, 0x21, 0x00


	//----- nvinfo : EIATTR_SPARSE_MMA_MASK
	.align		4
.L_54:
        /*0058*/ 	.byte	0x03, 0x50
        /*005a*/ 	.short	0x0000


	//----- nvinfo : EIATTR_MAXREG_COUNT
	.align		4
        /*005c*/ 	.byte	0x03, 0x1b
        /*005e*/ 	.short	0x00ff


	//----- nvinfo : EIATTR_NUM_BARRIERS
	.align		4
        /*0060*/ 	.byte	0x02, 0x4c
        /*0062*/ 	.byte	0x01
	.zero		1


	//----- nvinfo : EIATTR_MERCURY_ISA_VERSION
	.align		4
        /*0064*/ 	.byte	0x03, 0x5f
        /*0066*/ 	.short	0x0101


	//----- nvinfo : EIATTR_VRC_CTA_INIT_COUNT
	.align		4
        /*0068*/ 	.byte	0x02, 0x4a
	.zero		1
	.zero		1


	//----- nvinfo : EIATTR_EXIT_INSTR_OFFSETS
	.align		4
        /*006c*/ 	.byte	0x04, 0x1c
        /*006e*/ 	.short	(.L_56 - .L_55)


	//   ....[0]....
.L_55:
        /*0070*/ 	.word	0x00000110


	//   ....[1]....
        /*0074*/ 	.word	0x00000330


	//   ....[2]....
        /*0078*/ 	.word	0x000003e0


	//   ....[3]....
        /*007c*/ 	.word	0x000005a0


	//   ....[4]....
        /*0080*/ 	.word	0x000006f0


	//----- nvinfo : EIATTR_CRS_STACK_SIZE
	.align		4
.L_56:
        /*0084*/ 	.byte	0x04, 0x1e
        /*0086*/ 	.short	(.L_58 - .L_57)
.L_57:
        /*0088*/ 	.word	0x00000000


	//----- nvinfo : EIATTR_CBANK_PARAM_SIZE
	.align		4
.L_58:
        /*008c*/ 	.byte	0x03, 0x19
        /*008e*/ 	.short	0x001c


	//----- nvinfo : EIATTR_PARAM_CBANK
	.align		4
        /*0090*/ 	.byte	0x04, 0x0a
        /*0092*/ 	.short	(.L_60 - .L_59)
	.align		4
.L_59:
        /*0094*/ 	.word	index@(.nv.constant0._Z25find_min_fitness_parallelPK11fitness_posPS_iii)
        /*0098*/ 	.short	0x0380
        /*009a*/ 	.short	0x001c


	//----- nvinfo : EIATTR_SW_WAR
	.align		4
.L_60:
        /*009c*/ 	.byte	0x04, 0x36
        /*009e*/ 	.short	(.L_62 - .L_61)
.L_61:
        /*00a0*/ 	.word	0x00000008
.L_62:


//--------------------- .nv.info._Z12calc_fitnessv --------------------------
	.section	.nv.info._Z12calc_fitnessv,"",@"SHT_CUDA_INFO"
	.sectionflags	@""
	.align	4


	//----- nvinfo : EIATTR_CUDA_API_VERSION
	.align		4
        /*0000*/ 	.byte	0x04, 0x37
        /*0002*/ 	.short	(.L_64 - .L_63)
.L_63:
        /*0004*/ 	.word	0x00000082


	//----- nvinfo : EIATTR_SPARSE_MMA_MASK
	.align		4
.L_64:
        /*0008*/ 	.byte	0x03, 0x50
        /*000a*/ 	.short	0x0000


	//----- nvinfo : EIATTR_MAXREG_COUNT
	.align		4
        /*000c*/ 	.byte	0x03, 0x1b
        /*000e*/ 	.short	0x00ff


	//----- nvinfo : EIATTR_NUM_BARRIERS
	.align		4
        /*0010*/ 	.byte	0x02, 0x4c
        /*0012*/ 	.byte	0x01
	.zero		1


	//----- nvinfo : EIATTR_MERCURY_ISA_VERSION
	.align		4
        /*0014*/ 	.byte	0x03, 0x5f
        /*0016*/ 	.short	0x0101


	//----- nvinfo : EIATTR_VRC_CTA_INIT_COUNT
	.align		4
        /*0018*/ 	.byte	0x02, 0x4a
	.zero		1
	.zero		1


	//----- nvinfo : EIATTR_EXIT_INSTR_OFFSETS
	.align		4
        /*001c*/ 	.byte	0x04, 0x1c
        /*001e*/ 	.short	(.L_66 - .L_65)


	//   ....[0]....
.L_65:
        /*0020*/ 	.word	0x00000090


	//   ....[1]....
        /*0024*/ 	.word	0x00000250


	//   ....[2]....
        /*0028*/ 	.word	0x000003f0


	//   ....[3]....
        /*002c*/ 	.word	0x00000570


	//----- nvinfo : EIATTR_CRS_STACK_SIZE
	.align		4
.L_66:
        /*0030*/ 	.byte	0x04, 0x1e
        /*0032*/ 	.short	(.L_68 - .L_67)
.L_67:
        /*0034*/ 	.word	0x00000000


	//----- nvinfo : EIATTR_SW_WAR
	.align		4
.L_68:
        /*0038*/ 	.byte	0x04, 0x36
        /*003a*/ 	.short	(.L_70 - .L_69)
.L_69:
        /*003c*/ 	.word	0x00000008
.L_70:


//--------------------- .nv.info._Z11new_vel_posv --------------------------
	.section	.nv.info._Z11new_vel_posv,"",@"SHT_CUDA_INFO"
	.sectionflags	@""
	.align	4


	//----- nvinfo : EIATTR_CUDA_API_VERSION
	.align		4
        /*0000*/ 	.byte	0x04, 0x37
        /*0002*/ 	.short	(.L_72 - .L_71)
.L_71:
        /*0004*/ 	.word	0x00000082


	//----- nvinfo : EIATTR_SPARSE_MMA_MASK
	.align		4
.L_72:
        /*0008*/ 	.byte	0x03, 0x50
        /*000a*/ 	.short	0x0000


	//----- nvinfo : EIATTR_MAXREG_COUNT
	.align		4
        /*000c*/ 	.byte	0x03, 0x1b
        /*000e*/ 	.short	0x00ff


	//----- nvinfo : EIATTR_EXTERNS
	.align		4
        /*0010*/ 	.byte	0x04, 0x0f
        /*0012*/ 	.short	(.L_74 - .L_73)


	//   ....[0]....
	.align		4
.L_73:
        /*0014*/ 	.word	index@(vprintf)


	//----- nvinfo : EIATTR_MERCURY_ISA_VERSION
	.align		4
.L_74:
        /*0018*/ 	.byte	0x03, 0x5f
        /*001a*/ 	.short	0x0101


	//----- nvinfo : EIATTR_VRC_CTA_INIT_COUNT
	.align		4
        /*001c*/ 	.byte	0x02, 0x4a
	.zero		1
	.zero		1


	//----- nvinfo : EIATTR_SYSCALL_OFFSETS
	.align		4
        /*0020*/ 	.byte	0x04, 0x46
        /*0022*/ 	.short	(.L_76 - .L_75)


	//   ....[0]....
.L_75:
        /*0024*/ 	.word	0x00000570


	//----- nvinfo : EIATTR_EXIT_INSTR_OFFSETS
	.align		4
.L_76:
        /*0028*/ 	.byte	0x04, 0x1c
        /*002a*/ 	.short	(.L_78 - .L_77)


	//   ....[0]....
.L_77:
        /*002c*/ 	.word	0x000000c0


	//   ....[1]....
        /*0030*/ 	.word	0x000005e0


	//----- nvinfo : EIATTR_CRS_STACK_SIZE
	.align		4
.L_78:
        /*0034*/ 	.byte	0x04, 0x1e
        /*0036*/ 	.short	(.L_80 - .L_79)
.L_79:
        /*0038*/ 	.word	0x00000000


	//----- nvinfo : EIATTR_SW_WAR
	.align		4
.L_80:
        /*003c*/ 	.byte	0x04, 0x36
        /*003e*/ 	.short	(.L_82 - .L_81)
.L_81:
        /*0040*/ 	.word	0x00000008
.L_82:


//--------------------- .nv.info._Z13init_particlev --------------------------
	.section	.nv.info._Z13init_particlev,"",@"SHT_CUDA_INFO"
	.sectionflags	@""
	.align	4


	//----- nvinfo : EIATTR_CUDA_API_VERSION
	.align		4
        /*0000*/ 	.byte	0x04, 0x37
        /*0002*/ 	.short	(.L_84 - .L_83)
.L_83:
        /*0004*/ 	.word	0x00000082


	//----- nvinfo : EIATTR_SPARSE_MMA_MASK
	.align		4
.L_84:
        /*0008*/ 	.byte	0x03, 0x50
        /*000a*/ 	.short	0x0000


	//----- nvinfo : EIATTR_MAXREG_COUNT
	.align		4
        /*000c*/ 	.byte	0x03, 0x1b
        /*000e*/ 	.short	0x00ff


	//----- nvinfo : EIATTR_MERCURY_ISA_VERSION
	.align		4
        /*0010*/ 	.byte	0x03, 0x5f
        /*0012*/ 	.short	0x0101


	//----- nvinfo : EIATTR_VRC_CTA_INIT_COUNT
	.align		4
        /*0014*/ 	.byte	0x02, 0x4a
	.zero		1
	.zero		1


	//----- nvinfo : EIATTR_EXIT_INSTR_OFFSETS
	.align		4
        /*0018*/ 	.byte	0x04, 0x1c
        /*001a*/ 	.short	(.L_86 - .L_85)


	//   ....[0]....
.L_85:
        /*001c*/ 	.word	0x00000070


	//   ....[1]....
        /*0020*/ 	.word	0x00000d20


	//----- nvinfo : EIATTR_CRS_STACK_SIZE
	.align		4
.L_86:
        /*0024*/ 	.byte	0x04, 0x1e
        /*0026*/ 	.short	(.L_88 - .L_87)
.L_87:
        /*0028*/ 	.word	0x00000000


	//----- nvinfo : EIATTR_SW_WAR
	.align		4
.L_88:
        /*002c*/ 	.byte	0x04, 0x36
        /*002e*/ 	.short	(.L_90 - .L_89)
.L_89:
        /*0030*/ 	.word	0x00000008
.L_90:


//--------------------- .nv.callgraph             --------------------------
	.section	.nv.callgraph,"",@"SHT_CUDA_CALLGRAPH"
	.align	4
	.sectionentsize	8
	.align		4
        /*0000*/ 	.word	0x00000000
	.align		4
        /*0004*/ 	.word	0xffffffff
	.align		4
        /*0008*/ 	.word	index@(_Z11new_vel_posv)
	.align		4
        /*000c*/ 	.word	index@(vprintf)
	.align		4
        /*0010*/ 	.word	0x00000000
	.align		4
        /*0014*/ 	.word	0xfffffffe
	.align		4
        /*0018*/ 	.word	0x00000000
	.align		4
        /*001c*/ 	.word	0xfffffffd
	.align		4
        /*0020*/ 	.word	0x00000000
	.align		4
        /*0024*/ 	.word	0xfffffffc


//--------------------- .nv.constant4             --------------------------
	.section	.nv.constant4,"a",@progbits
	.align	8
	.align		8
.nv.constant4:
        /*0000*/ 	.dword	current_best_pos
	.align		8
        /*0008*/ 	.dword	global_best_pos
	.align		8
        /*0010*/ 	.dword	global_fitness
	.align		8
        /*0018*/ 	.dword	current_fitness
	.align		8
        /*0020*/ 	.dword	pos
	.align		8
        /*0028*/ 	.dword	vel
	.align		8
        /*0030*/ 	.dword	best_pos
	.align		8
        /*0038*/ 	.dword	prng_state
	.align		8
        /*0040*/ 	.dword	best_fit
	.align		8
        /*0048*/ 	.dword	fitness_val
	.align		8
        /*0050*/ 	.dword	$str
	.align		8
        /*0058*/ 	.dword	vprintf


//--------------------- .nv.constant3             --------------------------
	.section	.nv.constant3,"a",@progbits
	.align	4
.nv.constant3:
	.type		num_particles,@object
	.size		num_particles,(target_pos_shared - num_particles)
num_particles:
	.zero		4
	.type		target_pos_shared,@object
	.size		target_pos_shared,(.L_5 - target_pos_shared)
target_pos_shared:
	.zero		8
.L_5:


//--------------------- .text._Z25find_min_fitness_parallelPK11fitness_posPS_iii --------------------------
	.section	.text._Z25find_min_fitness_parallelPK11fitness_posPS_iii,"ax",@progbits
	.align	128
        .global         _Z25find_min_fitness_parallelPK11fitness_posPS_iii
        .type           _Z25find_min_fitness_parallelPK11fitness_posPS_iii,@function
        .size           _Z25find_min_fitness_parallelPK11fitness_posPS_iii,(.L_x_56 - _Z25find_min_fitness_parallelPK11fitness_posPS_iii)
        .other          _Z25find_min_fitness_parallelPK11fitness_posPS_iii,@"STO_CUDA_ENTRY STV_DEFAULT"
_Z25find_min_fitness_parallelPK11fitness_posPS_iii:
.text._Z25find_min_fitness_parallelPK11fitness_posPS_iii:
[----:B------:R-:W-:Y:S01]  /*0000*/  LDC R1, c[0x0][0x37c] ;  /* 0x0000df00ff017b82 */ /* 0x000fe20000000800 */
[----:B------:R-:W0:Y:S07]  /*0010*/  S2R R14, SR_TID.X ;  /* 0x00000000000e7919 */ /* 0x000e2e0000002100 */
[----:B------:R-:W1:Y:S01]  /*0020*/  S2UR UR4, SR_CTAID.X ;  /* 0x00000000000479c3 */ /* 0x000e620000002500 */
[----:B------:R-:W2:Y:S01]  /*0030*/  LDCU UR6, c[0x0][0x360] ;  /* 0x00006c00ff0677ac */ /* 0x000ea20008000800 */
[----:B------:R-:W3:Y:S06]  /*0040*/  LDCU UR7, c[0x3][URZ] ;  /* 0x00c00000ff0777ac */ /* 0x000eec0008000800 */
[----:B------:R-:W1:Y:S08]  /*0050*/  LDC.64 R2, c[0x0][0x390] ;  /* 0x0000e400ff027b82 */ /* 0x000e700000000a00 */
[----:B------:R-:W4:Y:S01]  /*0060*/  S2UR UR5, SR_CgaCtaId ;  /* 0x00000000000579c3 */ /* 0x000f220000008800 */
[----:B--2---:R-:W-:-:S02]  /*0070*/  IMAD.U32 R11, RZ, RZ, UR6 ;  /* 0x00000006ff0b7e24 */ /* 0x004fc4000f8e00ff */
[----:B-1----:R-:W-:Y:S01]  /*0080*/  VIADD R0, R2, UR4 ;  /* 0x0000000402007c36 */ /* 0x002fe20008000000 */
[----:B---3--:R-:W-:Y:S01]  /*0090*/  VIMNMX R3, PT, PT, R3, UR7, PT ;  /* 0x0000000703037c48 */ /* 0x008fe2000bfe0100 */
[----:B------:R-:W-:Y:S02]  /*00a0*/  UMOV UR4, 0x400 ;  /* 0x0000040000047882 */ /* 0x000fe40000000000 */
[----:B0-----:R-:W-:Y:S01]  /*00b0*/  IMAD R8, R0, UR6, R14 ;  /* 0x0000000600087c24 */ /* 0x001fe2000f8e020e */
[----:B----4-:R-:W-:-:S04]  /*00c0*/  ULEA UR4, UR5, UR4, 0x18 ;  /* 0x0000000405047291 */ /* 0x010fc8000f8ec0ff */
[----:B------:R-:W-:Y:S01]  /*00d0*/  ISETP.GT.AND P0, PT, R3, R8, PT ;  /* 0x000000080300720c */ /* 0x000fe20003f04270 */
[----:B------:R-:W-:Y:S01]  /*00e0*/  IMAD.MOV.U32 R3, RZ, RZ, 0x7f800000 ;  /* 0x7f800000ff037424 */ /* 0x000fe200078e00ff */
[----:B------:R-:W-:-:S05]  /*00f0*/  LEA R10, R14, UR4, 0x3 ;  /* 0x000000040e0a7c11 */ /* 0x000fca000f8e18ff */
[----:B------:R0:W-:Y:S06]  /*0100*/  STS [R10+0x4], R3 ;  /* 0x000004030a007388 */ /* 0x0001ec0000000800 */
[----:B------:R-:W-:Y:S05]  /*0110*/  @!P0 EXIT ;  /* 0x000000000000894d */ /* 0x000fea0003800000 */
[----:B------:R-:W1:Y:S01]  /*0120*/  LDCU.64 UR4, c[0x0][0x380] ;  /* 0x00007000ff0477ac */ /* 0x000e620008000a00 */
[----:B------:R-:W2:Y:S01]  /*0130*/  LDCU.64 UR6, c[0x0][0x358] ;  /* 0x00006b00ff0677ac */ /* 0x000ea20008000a00 */
[----:B-1----:R-:W-:-:S04]  /*0140*/  ISETP.NE.U32.AND P0, PT, RZ, UR4, PT ;  /* 0x00000004ff007c0c */ /* 0x002fc8000bf05070 */
[----:B------:R-:W-:-:S13]  /*0150*/  ISETP.NE.AND.EX P0, PT, RZ, UR5, PT, P0 ;  /* 0x00000005ff007c0c */ /* 0x000fda000bf05300 */
[----:B------:R-:W2:Y:S08]  /*0160*/  @!P0 LDC.64 R4, c[0x4][0x48] ;  /* 0x01001200ff048b82 */ /* 0x000eb00000000a00 */
[----:B0-----:R-:W0:Y:S01]  /*0170*/  @P0 LDC.64 R2, c[0x0][0x380] ;  /* 0x0000e000ff020b82 */ /* 0x001e220000000a00 */
[----:B--2---:R-:W2:Y:S01]  /*0180*/  @!P0 LDG.E.64 R4, desc[UR6][R4.64] ;  /* 0x0000000604048981 */ /* 0x004ea2000c1e1b00 */
[----:B0-----:R-:W-:-:S05]  /*0190*/  @P0 IMAD.WIDE R2, R8, 0x8, R2 ;  /* 0x0000000808020825 */ /* 0x001fca00078e0202 */
[----:B------:R-:W3:Y:S04]  /*01a0*/  @P0 LDG.E R12, desc[UR6][R2.64] ;  /* 0x00000006020c0981 */ /* 0x000ee8000c1e1900 */
[----:B------:R-:W3:Y:S01]  /*01b0*/  @P0 LDG.E R13, desc[UR6][R2.64+0x4] ;  /* 0x00000406020d0981 */ /* 0x000ee2000c1e1900 */
[----:B--2---:R-:W-:-:S05]  /*01c0*/  @!P0 IMAD.WIDE R6, R8, 0x4, R4 ;  /* 0x0000000408068825 */ /* 0x004fca00078e0204 */
[----:B------:R-:W2:Y:S04]  /*01d0*/  @!P0 LDG.E R9, desc[UR6][R6.64] ;  /* 0x0000000606098981 */ /* 0x000ea8000c1e1900 */
[----:B---3--:R0:W-:Y:S04]  /*01e0*/  @P0 STS.64 [R10], R12 ;  /* 0x0000000c0a000388 */ /* 0x0081e80000000a00 */
[----:B--2---:R0:W-:Y:S01]  /*01f0*/  @!P0 STS.64 [R10], R8 ;  /* 0x000000080a008388 */ /* 0x0041e20000000a00 */
[----:B------:R-:W-:-:S13]  /*0200*/  ISETP.GE.U32.AND P0, PT, R11, 0x2, PT ;  /* 0x000000020b00780c */ /* 0x000fda0003f06070 */
[----:B0-----:R-:W-:Y:S05]  /*0210*/  @!P0 BRA `(.L_x_0) ;  /* 0x0000000000408947 */ /* 0x001fea0003800000 */
[----:B------:R-:W-:-:S07]  /*0220*/  VIADD R2, R10, 0x4 ;  /* 0x000000040a027836 */ /* 0x000fce0000000000 */
.L_x_3:
[--C-:B------:R-:W-:Y:S01]  /*0230*/  IMAD.MOV.U32 R3, RZ, RZ, R11.reuse ;  /* 0x000000ffff037224 */ /* 0x100fe200078e000b */
[----:B------:R-:W-:Y:S01]  /*0240*/  SHF.R.U32.HI R11, RZ, 0x1, R11 ;  /* 0x00000001ff0b7819 */ /* 0x000fe2000001160b */
[----:B------:R-:W-:Y:S03]  /*0250*/  BAR.SYNC.DEFER_BLOCKING 0x0 ;  /* 0x0000000000007b1d */ /* 0x000fe60000010000 */
[----:B------:R-:W-:Y:S02]  /*0260*/  ISETP.GE.U32.AND P1, PT, R14, R11, PT ;  /* 0x0000000b0e00720c */ /* 0x000fe40003f26070 */
[----:B------:R-:W-:Y:S01]  /*0270*/  ISETP.GT.U32.AND P0, PT, R3, 0x3, PT ;  /* 0x000000030300780c */ /* 0x000fe20003f04070 */
[----:B------:R-:W-:Y:S10]  /*0280*/  BSSY.RECONVERGENT B0, `(.L_x_1) ;  /* 0x0000008000007945 */ /* 0x000ff40003800200 */
[----:B0-----:R-:W-:Y:S05]  /*0290*/  @P1 BRA `(.L_x_2) ;  /* 0x0000000000181947 */ /* 0x001fea0003800000 */
[----:B------:R-:W-:Y:S01]  /*02a0*/  IMAD R3, R11, 0x8, R2 ;  /* 0x000000080b037824 */ /* 0x000fe200078e0202 */
[----:B------:R-:W-:Y:S04]  /*02b0*/  LDS R4, [R10+0x4] ;  /* 0x000004000a047984 */ /* 0x000fe80000000800 */
[----:B------:R-:W0:Y:S02]  /*02c0*/  LDS R5, [R3] ;  /* 0x0000000003057984 */ /* 0x000e240000000800 */
[----:B0-----:R-:W-:-:S13]  /*02d0*/  FSETP.GT.AND P1, PT, R4, R5, PT ;  /* 0x000000050400720b */ /* 0x001fda0003f24000 */
[----:B------:R-:W0:Y:S04]  /*02e0*/  @P1 LDS R4, [R3+-0x4] ;  /* 0xfffffc0003041984 */ /* 0x000e280000000800 */
[----:B0-----:R0:W-:Y:S02]  /*02f0*/  @P1 STS.64 [R10], R4 ;  /* 0x000000040a001388 */ /* 0x0011e40000000a00 */
.L_x_2:
[----:B------:R-:W-:Y:S05]  /*0300*/  BSYNC.RECONVERGENT B0 ;  /* 0x0000000000007941 */ /* 0x000fea0003800200 */
.L_x_1:
[----:B------:R-:W-:Y:S05]  /*0310*/  @P0 BRA `(.L_x_3) ;  /* 0xfffffffc00c40947 */ /* 0x000fea000383ffff */
.L_x_0:
[----:B------:R-:W-:-:S13]  /*0320*/  ISETP.NE.AND P0, PT, R14, RZ, PT ;  /* 0x000000ff0e00720c */ /* 0x000fda0003f05270 */
[----:B------:R-:W-:Y:S05]  /*0330*/  @P0 EXIT ;  /* 0x000000000000094d */ /* 0x000fea0003800000 */
[----:B------:R-:W1:Y:S01]  /*0340*/  S2UR UR5, SR_CgaCtaId ;  /* 0x00000000000579c3 */ /* 0x000e620000008800 */
[----:B------:R-:W-:-:S07]  /*0350*/  UMOV UR4, 0x400 ;  /* 0x0000040000047882 */ /* 0x000fce0000000000 */
[----:B------:R-:W2:Y:S08]  /*0360*/  LDC R6, c[0x0][0x398] ;  /* 0x0000e600ff067b82 */ /* 0x000eb00000000800 */
[----:B0-----:R-:W0:Y:S01]  /*0370*/  LDC.64 R4, c[0x0][0x388] ;  /* 0x0000e200ff047b82 */ /* 0x001e220000000a00 */
[----:B-1----:R-:W-:Y:S01]  /*0380*/  ULEA UR4, UR5, UR4, 0x18 ;  /* 0x0000000405047291 */ /* 0x002fe2000f8ec0ff */
[----:B--2---:R-:W-:-:S08]  /*0390*/  ISETP.NE.AND P0, PT, R6, 0x1, PT ;  /* 0x000000010600780c */ /* 0x004fd00003f05270 */
[----:B------:R-:W1:Y:S01]  /*03a0*/  LDS.64 R2, [UR4] ;  /* 0x00000004ff027984 */ /* 0x000e620008000a00 */
[----:B0-----:R-:W-:-:S05]  /*03b0*/  IMAD.WIDE.U32 R4, R0, 0x8, R4 ;  /* 0x0000000800047825 */ /* 0x001fca00078e0004 */
[----:B-1----:R0:W-:Y:S04]  /*03c0*/  STG.E desc[UR6][R4.64], R2 ;  /* 0x0000000204007986 */ /* 0x0021e8000c101906 */
[----:B------:R0:W-:Y:S01]  /*03d0*/  STG.E desc[UR6][R4.64+0x4], R3 ;  /* 0x0000040304007986 */ /* 0x0001e2000c101906 */
[----:B------:R-:W-:Y:S05]  /*03e0*/  @P0 EXIT ;  /* 0x000000000000094d */ /* 0x000fea0003800000 */
[----:B------:R-:W1:Y:S08]  /*03f0*/  LDC.64 R6, c[0x4][0x18] ;  /* 0x01000600ff067b82 */ /* 0x000e700000000a00 */
[----:B------:R-:W2:Y:S01]  /*0400*/  LDC.64 R10, c[0x4][0x20] ;  /* 0x01000800ff0a7b82 */ /* 0x000ea20000000a00 */
[----:B-1----:R1:W-:Y:S04]  /*0410*/  STG.E desc[UR6][R6.64], R3 ;  /* 0x0000000306007986 */ /* 0x0023e8000c101906 */
[----:B--2---:R-:W2:Y:S03]  /*0420*/  LDG.E.64 R10, desc[UR6][R10.64] ;  /* 0x000000060a0a7981 */ /* 0x004ea6000c1e1b00 */
[----:B0-----:R-:W0:Y:S01]  /*0430*/  LDC.64 R4, c[0x4][RZ] ;  /* 0x01000000ff047b82 */ /* 0x001e220000000a00 */
[----:B------:R-:W-:Y:S01]  /*0440*/  IMAD.SHL.U32 R13, R2, 0x2, RZ ;  /* 0x00000002020d7824 */ /* 0x000fe200078e00ff */
[----:B0-----:R-:W3:Y:S03]  /*0450*/  LDG.E.64 R8, desc[UR6][R4.64] ;  /* 0x0000000604087981 */ /* 0x001ee6000c1e1b00 */
[----:B--2---:R-:W-:-:S05]  /*0460*/  IMAD.WIDE R12, R13, 0x4, R10 ;  /* 0x000000040d0c7825 */ /* 0x004fca00078e020a */
[----:B------:R-:W3:Y:S04]  /*0470*/  LDG.E.U8 R27, desc[UR6][R12.64+0x6] ;  /* 0x000006060c1b7981 */ /* 0x000ee8000c1e1100 */
[----:B------:R-:W2:Y:S04]  /*0480*/  LDG.E.U8 R25, desc[UR6][R12.64+0x7] ;  /* 0x000007060c197981 */ /* 0x000ea8000c1e1100 */
[----:B------:R-:W4:Y:S04]  /*0490*/  LDG.E.U8 R23, desc[UR6][R12.64+0x4] ;  /* 0x000004060c177981 */ /* 0x000f28000c1e1100 */
[----:B------:R-:W5:Y:S04]  /*04a0*/  LDG.E.U8 R21, desc[UR6][R12.64+0x5] ;  /* 0x000005060c157981 */ /* 0x000f68000c1e1100 */
[----:B------:R-:W5:Y:S04]  /*04b0*/  LDG.E.U8 R19, desc[UR6][R12.64+0x2] ;  /* 0x000002060c137981 */ /* 0x000f68000c1e1100 */
[----:B------:R-:W5:Y:S04]  /*04c0*/  LDG.E.U8 R17, desc[UR6][R12.64+0x3] ;  /* 0x000003060c117981 */ /* 0x000f68000c1e1100 */
[----:B------:R-:W5:Y:S04]  /*04d0*/  LDG.E.U8 R15, desc[UR6][R12.64] ;  /* 0x000000060c0f7981 */ /* 0x000f68000c1e1100 */
[----:B------:R-:W5:Y:S01]  /*04e0*/  LDG.E.U8 R11, desc[UR6][R12.64+0x1] ;  /* 0x000001060c0b7981 */ /* 0x000f62000c1e1100 */
[----:B-1----:R-:W0:Y:S03]  /*04f0*/  LDC.64 R6, c[0x4][0x10] ;  /* 0x01000400ff067b82 */ /* 0x002e260000000a00 */
[----:B---3--:R1:W-:Y:S04]  /*0500*/  STG.E.U8 desc[UR6][R8.64+0x6], R27 ;  /* 0x0000061b08007986 */ /* 0x0083e8000c101106 */
[----:B--2---:R1:W-:Y:S04]  /*0510*/  STG.E.U8 desc[UR6][R8.64+0x7], R25 ;  /* 0x0000071908007986 */ /* 0x0043e8000c101106 */
[----:B----4-:R1:W-:Y:S04]  /*0520*/  STG.E.U8 desc[UR6][R8.64+0x4], R23 ;  /* 0x0000041708007986 */ /* 0x0103e8000c101106 */
[----:B-----5:R1:W-:Y:S04]  /*0530*/  STG.E.U8 desc[UR6][R8.64+0x5], R21 ;  /* 0x0000051508007986 */ /* 0x0203e8000c101106 */
[----:B------:R1:W-:Y:S04]  /*0540*/  STG.E.U8 desc[UR6][R8.64+0x2], R19 ;  /* 0x0000021308007986 */ /* 0x0003e8000c101106 */
[----:B------:R1:W-:Y:S04]  /*0550*/  STG.E.U8 desc[UR6][R8.64+0x3], R17 ;  /* 0x0000031108007986 */ /* 0x0003e8000c101106 */
[----:B------:R1:W-:Y:S04]  /*0560*/  STG.E.U8 desc[UR6][R8.64], R15 ;  /* 0x0000000f08007986 */ /* 0x0003e8000c101106 */
[----:B------:R1:W-:Y:S04]  /*0570*/  STG.E.U8 desc[UR6][R8.64+0x1], R11 ;  /* 0x0000010b08007986 */ /* 0x0003e8000c101106 */
[----:B0-----:R-:W2:Y:S02]  /*0580*/  LDG.E R0, desc[UR6][R6.64] ;  /* 0x0000000606007981 */ /* 0x001ea4000c1e1900 */
[----:B--2---:R-:W-:-:S13]  /*0590*/  FSETP.GEU.AND P0, PT, R3, R0, PT ;  /* 0x000000000300720b */ /* 0x004fda0003f0e000 */
[----:B-1----:R-:W-:Y:S05]  /*05a0*/  @P0 EXIT ;  /* 0x000000000000094d */ /* 0x002fea0003800000 */
[----:B------:R0:W-:Y:S04]  /*05b0*/  STG.E desc[UR6][R6.64], R3 ;  /* 0x0000000306007986 */ /* 0x0001e8000c101906 */
[----:B------:R-:W2:Y:S01]  /*05c0*/  LDG.E.64 R4, desc[UR6][R4.64] ;  /* 0x0000000604047981 */ /* 0x000ea2000c1e1b00 */
[----:B------:R-:W1:Y:S03]  /*05d0*/  LDC.64 R8, c[0x4][0x8] ;  /* 0x01000200ff087b82 */ /* 0x000e660000000a00 */
[----:B-1----:R-:W3:Y:S04]  /*05e0*/  LDG.E.64 R8, desc[UR6][R8.64] ;  /* 0x0000000608087981 */ /* 0x002ee8000c1e1b00 */
[----:B--2---:R-:W3:Y:S04]  /*05f0*/  LDG.E.U8 R23, desc[UR6][R4.64+0x6] ;  /* 0x0000060604177981 */ /* 0x004ee8000c1e1100 */
[----:B------:R-:W2:Y:S04]  /*0600*/  LDG.E.U8 R21, desc[UR6][R4.64+0x7] ;  /* 0x0000070604157981 */ /* 0x000ea8000c1e1100 */
[----:B------:R-:W4:Y:S04]  /*0610*/  LDG.E.U8 R19, desc[UR6][R4.64+0x4] ;  /* 0x0000040604137981 */ /* 0x000f28000c1e1100 */
[----:B------:R-:W5:Y:S04]  /*0620*/  LDG.E.U8 R17, desc[UR6][R4.64+0x5] ;  /* 0x0000050604117981 */ /* 0x000f68000c1e1100 */
[----:B------:R-:W5:Y:S04]  /*0630*/  LDG.E.U8 R15, desc[UR6][R4.64+0x2] ;  /* 0x00000206040f7981 */ /* 0x000f68000c1e1100 */
[----:B------:R-:W5:Y:S04]  /*0640*/  LDG.E.U8 R13, desc[UR6][R4.64+0x3] ;  /* 0x00000306040d7981 */ /* 0x000f68000c1e1100 */
[----:B------:R-:W5:Y:S04]  /*0650*/  LDG.E.U8 R11, desc[UR6][R4.64] ;  /* 0x00000006040b7981 */ /* 0x000f68000c1e1100 */
[----:B0-----:R-:W5:Y:S04]  /*0660*/  LDG.E.U8 R3, desc[UR6][R4.64+0x1] ;  /* 0x0000010604037981 */ /* 0x001f68000c1e1100 */
[----:B---3--:R-:W-:Y:S04]  /*0670*/  STG.E.U8 desc[UR6][R8.64+0x6], R23 ;  /* 0x0000061708007986 */ /* 0x008fe8000c101106 */
[----:B--2---:R-:W-:Y:S04]  /*0680*/  STG.E.U8 desc[UR6][R8.64+0x7], R21 ;  /* 0x0000071508007986 */ /* 0x004fe8000c101106 */
[----:B----4-:R-:W-:Y:S04]  /*0690*/  STG.E.U8 desc[UR6][R8.64+0x4], R19 ;  /* 0x0000041308007986 */ /* 0x010fe8000c101106 */
[----:B-----5:R-:W-:Y:S04]  /*06a0*/  STG.E.U8 desc[UR6][R8.64+0x5], R17 ;  /* 0x0000051108007986 */ /* 0x020fe8000c101106 */
[----:B------:R-:W-:Y:S04]  /*06b0*/  STG.E.U8 desc[UR6][R8.64+0x2], R15 ;  /* 0x0000020f08007986 */ /* 0x000fe8000c101106 */
[----:B------:R-:W-:Y:S04]  /*06c0*/  STG.E.U8 desc[UR6][R8.64+0x3], R13 ;  /* 0x0000030d08007986 */ /* 0x000fe8000c101106 */
[----:B------:R-:W-:Y:S04]  /*06d0*/  STG.E.U8 desc[UR6][R8.64], R11 ;  /* 0x0000000b08007986 */ /* 0x000fe8000c101106 */
[----:B------:R-:W-:Y:S01]  /*06e0*/  STG.E.U8 desc[UR6][R8.64+0x1], R3 ;  /* 0x0000010308007986 */ /* 0x000fe2000c101106 */
[----:B------:R-:W-:Y:S05]  /*06f0*/  EXIT ;  /* 0x000000000000794d */ /* 0x000fea0003800000 */
.L_x_4:
[----:B------:R-:W-:-:S00]  /*0700*/  BRA `(.L_x_4) ;  /* 0xfffffffc00fc7947 */ /* 0x000fc0000383ffff */
[----:B------:R-:W-:-:S00]  /*0710*/  NOP ;  /* 0x0000000000007918 */ /* 0x000fc00000000000 */
        /* <DEDUP_REMOVED lines=14> */
.L_x_56:


//--------------------- .text._Z12calc_fitnessv   --------------------------
	.section	.text._Z12calc_fitnessv,"ax",@progbits
	.align	128
        .global         _Z12calc_fitnessv
        .type           _Z12calc_fitnessv,@function
        .size           _Z12calc_fitnessv,(.L_x_53 - _Z12calc_fitnessv)
        .other          _Z12calc_fitnessv,@"STO_CUDA_ENTRY STV_DEFAULT"
_Z12calc_fitnessv:
.text._Z12calc_fitnessv:
[----:B------:R-:W-:Y:S01]  /*0000*/  LDC R1, c[0x0][0x37c] ;  /* 0x0000df00ff017b82 */ /* 0x000fe20000000800 */
[----:B------:R-:W0:Y:S07]  /*0010*/  S2R R3, SR_TID.Y ;  /* 0x0000000000037919 */ /* 0x000e2e0000002200 */
[----:B------:R-:W1:Y:S01]  /*0020*/  S2UR UR4, SR_CTAID.X ;  /* 0x00000000000479c3 */ /* 0x000e620000002500 */
[----:B------:R-:W2:Y:S07]  /*0030*/  LDCU UR6, c[0x3][URZ] ;  /* 0x00c00000ff0677ac */ /* 0x000eae0008000800 */
[----:B------:R-:W1:Y:S01]  /*0040*/  LDC R2, c[0x0][0x364] ;  /* 0x0000d900ff027b82 */ /* 0x000e620000000800 */
[----:B------:R-:W0:Y:S02]  /*0050*/  LDCU UR5, c[0x0][0x360] ;  /* 0x00006c00ff0577ac */ /* 0x000e240008000800 */
[----:B0-----:R-:W-:-:S02]  /*0060*/  IMAD R0, R3, UR5, RZ ;  /* 0x0000000503007c24 */ /* 0x001fc4000f8e02ff */
[----:B-1----:R-:W-:-:S05]  /*0070*/  IMAD R2, R2, UR4, R3 ;  /* 0x0000000402027c24 */ /* 0x002fca000f8e0203 */
[----:B--2---:R-:W-:-:S13]  /*0080*/  ISETP.GE.AND P0, PT, R2, UR6, PT ;  /* 0x0000000602007c0c */ /* 0x004fda000bf06270 */
[----:B------:R-:W-:Y:S05]  /*0090*/  @P0 EXIT ;  /* 0x000000000000094d */ /* 0x000fea0003800000 */
[----:B------:R-:W0:Y:S01]  /*00a0*/  LDC.64 R4, c[0x4][0x20] ;  /* 0x01000800ff047b82 */ /* 0x000e220000000a00 */
[----:B------:R-:W0:Y:S02]  /*00b0*/  LDCU.64 UR6, c[0x0][0x358] ;  /* 0x00006b00ff0677ac */ /* 0x000e240008000a00 */
[----:B0-----:R-:W2:Y:S01]  /*00c0*/  LDG.E.64 R4, desc[UR6][R4.64] ;  /* 0x0000000604047981 */ /* 0x001ea2000c1e1b00 */
[----:B------:R-:W0:Y:S02]  /*00d0*/  S2R R9, SR_TID.X ;  /* 0x0000000000097919 */ /* 0x000e240000002100 */
[----:B0-----:R-:W-:Y:S01]  /*00e0*/  IMAD R7, R2, 0x2, R9 ;  /* 0x0000000202077824 */ /* 0x001fe200078e0209 */
[----:B------:R-:W-:Y:S02]  /*00f0*/  UMOV UR4, 0x4 ;  /* 0x0000000400047882 */ /* 0x000fe40000000000 */
[----:B------:R-:W-:Y:S01]  /*0100*/  LEA R3, R9, UR4, 0x2 ;  /* 0x0000000409037c11 */ /* 0x000fe2000f8e10ff */
[----:B--2---:R-:W-:-:S06]  /*0110*/  IMAD.WIDE R6, R7, 0x4, R4 ;  /* 0x0000000407067825 */ /* 0x004fcc00078e0204 */
[----:B------:R-:W2:Y:S01]  /*0120*/  LDG.E R6, desc[UR6][R6.64] ;  /* 0x0000000606067981 */ /* 0x000ea2000c1e1900 */
[----:B------:R-:W2:Y:S01]  /*0130*/  LDC R3, c[0x3][R3] ;  /* 0x00c0000003037b82 */ /* 0x000ea20000000800 */
[----:B------:R-:W-:Y:S01]  /*0140*/  UMOV UR4, 0x400 ;  /* 0x0000040000047882 */ /* 0x000fe20000000000 */
[----:B------:R-:W-:Y:S01]  /*0150*/  IMAD.IADD R0, R0, 0x1, R9 ;  /* 0x0000000100007824 */ /* 0x000fe200078e0209 */
[----:B------:R-:W-:-:S04]  /*0160*/  ISETP.NE.AND P1, PT, R9, RZ, PT ;  /* 0x000000ff0900720c */ /* 0x000fc80003f25270 */
[----:B------:R-:W-:Y:S01]  /*0170*/  ISETP.NE.AND P0, PT, R0, RZ, PT ;  /* 0x000000ff0000720c */ /* 0x000fe20003f05270 */
[----:B------:R-:W0:Y:S02]  /*0180*/  S2UR UR5, SR_CgaCtaId ;  /* 0x00000000000579c3 */ /* 0x000e240000008800 */
[----:B0-----:R-:W-:-:S06]  /*0190*/  ULEA UR4, UR5, UR4, 0x18 ;  /* 0x0000000405047291 */ /* 0x001fcc000f8ec0ff */
[----:B------:R-:W-:Y:S01]  /*01a0*/  LEA R8, R0, UR4, 0x3 ;  /* 0x0000000400087c11 */ /* 0x000fe2000f8e18ff */
[C---:B--2---:R-:W-:Y:S01]  /*01b0*/  FADD R4, R6.reuse, -R3 ;  /* 0x8000000306047221 */ /* 0x044fe20000000000 */
[----:B------:R-:W-:-:S03]  /*01c0*/  FMUL R5, R6, R6 ;  /* 0x0000000606057220 */ /* 0x000fc60000400000 */
[----:B------:R-:W-:-:S05]  /*01d0*/  FMUL R4, R4, R4 ;  /* 0x0000000404047220 */ /* 0x000fca0000400000 */
[----:B------:R-:W-:Y:S01]  /*01e0*/  STS.64 [R8], R4 ;  /* 0x0000000408007388 */ /* 0x000fe20000000a00 */
[----:B------:R-:W-:Y:S06]  /*01f0*/  BAR.SYNC.DEFER_BLOCKING 0x0 ;  /* 0x0000000000007b1d */ /* 0x000fec0000010000 */
[----:B------:R-:W0:Y:S02]  /*0200*/  @!P0 LDS.128 R12, [UR4] ;  /* 0x00000004ff0c8984 */ /* 0x000e240008000c00 */
[----:B0-----:R-:W-:Y:S01]  /*0210*/  @!P0 FADD R12, R12, R14 ;  /* 0x0000000e0c0c8221 */ /* 0x001fe20000000000 */
[----:B------:R-:W-:-:S05]  /*0220*/  @!P0 FADD R13, R13, R15 ;  /* 0x0000000f0d0d8221 */ /* 0x000fca0000000000 */
[----:B------:R0:W-:Y:S01]  /*0230*/  @!P0 STS.64 [UR4], R12 ;  /* 0x0000000cff008988 */ /* 0x0001e20008000a04 */
[----:B------:R-:W-:Y:S06]  /*0240*/  @!P0 BAR.SYNC.DEFER_BLOCKING 0x0 ;  /* 0x0000000000008b1d */ /* 0x000fec0000010000 */
[----:B------:R-:W-:Y:S05]  /*0250*/  @P1 EXIT ;  /* 0x000000000000194d */ /* 0x000fea0003800000 */
[----:B------:R-:W1:Y:S01]  /*0260*/  LDS.64 R8, [R8] ;  /* 0x0000000008087984 */ /* 0x000e620000000a00 */
[----:B------:R-:W-:Y:S02]  /*0270*/  HFMA2 R5, -RZ, RZ, 1.44921875, -19.203125 ;  /* 0x3dcccccdff057431 */ /* 0x000fe400000001ff */
[----:B------:R-:W-:Y:S01]  /*0280*/  IMAD.MOV.U32 R0, RZ, RZ, 0x3f800000 ;  /* 0x3f800000ff007424 */ /* 0x000fe200078e00ff */
[----:B------:R-:W-:Y:S03]  /*0290*/  BSSY.RECONVERGENT B1, `(.L_x_5) ;  /* 0x000000c000017945 */ /* 0x000fe60003800200 */
[----:B------:R-:W-:-:S04]  /*02a0*/  FFMA R3, R5, -10, R0 ;  /* 0xc120000005037823 */ /* 0x000fc80000000000 */
[----:B------:R-:W-:Y:S01]  /*02b0*/  FFMA R3, R3, R5, 0.10000000149011611938 ;  /* 0x3dcccccd03037423 */ /* 0x000fe20000000005 */
[----:B-1----:R-:W-:-:S04]  /*02c0*/  FFMA R9, R9, 100, R0 ;  /* 0x42c8000009097823 */ /* 0x002fc80000000000 */
[----:B------:R-:W-:-:S04]  /*02d0*/  FMUL R0, R8, R9 ;  /* 0x0000000908007220 */ /* 0x000fc80000400000 */
[----:B------:R-:W1:Y:S01]  /*02e0*/  FCHK P0, R0, 10 ;  /* 0x4120000000007902 */ /* 0x000e620000000000 */
[----:B------:R-:W-:-:S04]  /*02f0*/  FFMA R4, R0, R3, RZ ;  /* 0x0000000300047223 */ /* 0x000fc800000000ff */
[----:B------:R-:W-:-:S04]  /*0300*/  FFMA R5, R4, -10, R0 ;  /* 0xc120000004057823 */ /* 0x000fc80000000000 */
[----:B------:R-:W-:Y:S01]  /*0310*/  FFMA R3, R3, R5, R4 ;  /* 0x0000000503037223 */ /* 0x000fe20000000004 */
[----:B-1----:R-:W-:Y:S06]  /*0320*/  @!P0 BRA `(.L_x_6) ;  /* 0x0000000000088947 */ /* 0x002fec0003800000 */
[----:B------:R-:W-:-:S07]  /*0330*/  MOV R4, 0x350 ;  /* 0x0000035000047802 */ /* 0x000fce0000000f00 */
[----:B0-----:R-:W-:Y:S05]  /*0340*/  CALL.REL.NOINC `($__internal_0_$__cuda_sm3x_div_rn_noftz_f32_slowpath) ;  /* 0x00000000008c7944 */ /* 0x001fea0003c00000 */
.L_x_6:
[----:B------:R-:W-:Y:S05]  /*0350*/  BSYNC.RECONVERGENT B1 ;  /* 0x0000000000017941 */ /* 0x000fea0003800200 */
.L_x_5:
[----:B------:R-:W1:Y:S02]  /*0360*/  LDC.64 R4, c[0x4][0x48] ;  /* 0x01001200ff047b82 */ /* 0x000e640000000a00 */
[----:B-1----:R-:W2:Y:S06]  /*0370*/  LDG.E.64 R4, desc[UR6][R4.64] ;  /* 0x0000000604047981 */ /* 0x002eac000c1e1b00 */
[----:B------:R-:W1:Y:S01]  /*0380*/  LDC.64 R8, c[0x4][0x40] ;  /* 0x01001000ff087b82 */ /* 0x000e620000000a00 */
[----:B--2---:R-:W-:-:S05]  /*0390*/  IMAD.WIDE R6, R2, 0x4, R4 ;  /* 0x0000000402067825 */ /* 0x004fca00078e0204 */
[----:B------:R2:W-:Y:S04]  /*03a0*/  STG.E desc[UR6][R6.64], R3 ;  /* 0x0000000306007986 */ /* 0x0005e8000c101906 */
[----:B-1----:R-:W3:Y:S02]  /*03b0*/  LDG.E.64 R8, desc[UR6][R8.64] ;  /* 0x0000000608087981 */ /* 0x002ee4000c1e1b00 */
[----:B---3--:R-:W-:-:S05]  /*03c0*/  IMAD.WIDE R10, R2, 0x4, R8 ;  /* 0x00000004020a7825 */ /* 0x008fca00078e0208 */
[----:B------:R-:W3:Y:S02]  /*03d0*/  LDG.E R0, desc[UR6][R10.64] ;  /* 0x000000060a007981 */ /* 0x000ee4000c1e1900 */
[----:B---3--:R-:W-:-:S13]  /*03e0*/  FSETP.GEU.AND P0, PT, R3, R0, PT ;  /* 0x000000000300720b */ /* 0x008fda0003f0e000 */
[----:B--2---:R-:W-:Y:S05]  /*03f0*/  @P0 EXIT ;  /* 0x000000000000094d */ /* 0x004fea0003800000 */
[----:B------:R-:W1:Y:S01]  /*0400*/  LDC.64 R8, c[0x4][0x20] ;  /* 0x01000800ff087b82 */ /* 0x000e620000000a00 */
[----:B------:R2:W-:Y:S04]  /*0410*/  STG.E desc[UR6][R10.64], R3 ;  /* 0x000000030a007986 */ /* 0x0005e8000c101906 */
[----:B-1----:R-:W3:Y:S03]  /*0420*/  LDG.E.64 R6, desc[UR6][R8.64] ;  /* 0x0000000608067981 */ /* 0x002ee6000c1e1b00 */
[----:B------:R-:W1:Y:S02]  /*0430*/  LDC.64 R4, c[0x4][0x30] ;  /* 0x01000c00ff047b82 */ /* 0x000e640000000a00 */
[----:B-1----:R-:W4:Y:S01]  /*0440*/  LDG.E.64 R4, desc[UR6][R4.64] ;  /* 0x0000000604047981 */ /* 0x002f22000c1e1b00 */
[----:B---3--:R-:W-:-:S05]  /*0450*/  IMAD.WIDE R6, R2, 0x4, R6 ;  /* 0x0000000402067825 */ /* 0x008fca00078e0206 */
[----:B------:R-:W3:Y:S04]  /*0460*/  LDG.E.U8 R23, desc[UR6][R6.64+0x6] ;  /* 0x0000060606177981 */ /* 0x000ee8000c1e1100 */
[----:B------:R-:W5:Y:S04]  /*0470*/  LDG.E.U8 R21, desc[UR6][R6.64+0x7] ;  /* 0x0000070606157981 */ /* 0x000f68000c1e1100 */
[----:B------:R-:W5:Y:S04]  /*0480*/  LDG.E.U8 R19, desc[UR6][R6.64+0x4] ;  /* 0x0000040606137981 */ /* 0x000f68000c1e1100 */
[----:B------:R-:W5:Y:S04]  /*0490*/  LDG.E.U8 R17, desc[UR6][R6.64+0x5] ;  /* 0x0000050606117981 */ /* 0x000f68000c1e1100 */
[----:B------:R-:W5:Y:S04]  /*04a0*/  LDG.E.U8 R15, desc[UR6][R6.64+0x2] ;  /* 0x00000206060f7981 */ /* 0x000f68000c1e1100 */
[----:B0-----:R-:W5:Y:S04]  /*04b0*/  LDG.E.U8 R13, desc[UR6][R6.64+0x3] ;  /* 0x00000306060d7981 */ /* 0x001f68000c1e1100 */
[----:B--2---:R-:W2:Y:S04]  /*04c0*/  LDG.E.U8 R11, desc[UR6][R6.64] ;  /* 0x00000006060b7981 */ /* 0x004ea8000c1e1100 */
[----:B------:R-:W2:Y:S01]  /*04d0*/  LDG.E.U8 R9, desc[UR6][R6.64+0x1] ;  /* 0x0000010606097981 */ /* 0x000ea2000c1e1100 */
[----:B----4-:R-:W-:-:S05]  /*04e0*/  IMAD.WIDE R2, R2, 0x4, R4 ;  /* 0x0000000402027825 */ /* 0x010fca00078e0204 */
[----:B---3--:R-:W-:Y:S04]  /*04f0*/  STG.E.U8 desc[UR6][R2.64+0x6], R23 ;  /* 0x0000061702007986 */ /* 0x008fe8000c101106 */
[----:B-----5:R-:W-:Y:S04]  /*0500*/  STG.E.U8 desc[UR6][R2.64+0x7], R21 ;  /* 0x0000071502007986 */ /* 0x020fe8000c101106 */
[----:B------:R-:W-:Y:S04]  /*0510*/  STG.E.U8 desc[UR6][R2.64+0x4], R19 ;  /* 0x0000041302007986 */ /* 0x000fe8000c101106 */
[----:B------:R-:W-:Y:S04]  /*0520*/  STG.E.U8 desc[UR6][R2.64+0x5], R17 ;  /* 0x0000051102007986 */ /* 0x000fe8000c101106 */
[----:B------:R-:W-:Y:S04]  /*0530*/  STG.E.U8 desc[UR6][R2.64+0x2], R15 ;  /* 0x0000020f02007986 */ /* 0x000fe8000c101106 */
[----:B------:R-:W-:Y:S04]  /*0540*/  STG.E.U8 desc[UR6][R2.64+0x3], R13 ;  /* 0x0000030d02007986 */ /* 0x000fe8000c101106 */
[----:B--2---:R-:W-:Y:S04]  /*0550*/  STG.E.U8 desc[UR6][R2.64], R11 ;  /* 0x0000000b02007986 */ /* 0x004fe8000c101106 */
[----:B------:R-:W-:Y:S01]  /*0560*/  STG.E.U8 desc[UR6][R2.64+0x1], R9 ;  /* 0x0000010902007986 */ /* 0x000fe2000c101106 */
[----:B------:R-:W-:Y:S05]  /*0570*/  EXIT ;  /* 0x000000000000794d */ /* 0x000fea0003800000 */
        .weak           $__internal_0_$__cuda_sm3x_div_rn_noftz_f32_slowpath
        .type           $__internal_0_$__cuda_sm3x_div_rn_noftz_f32_slowpath,@function
        .size           $__internal_0_$__cuda_sm3x_div_rn_noftz_f32_slowpath,(.L_x_53 - $__internal_0_$__cuda_sm3x_div_rn_noftz_f32_slowpath)
$__internal_0_$__cuda_sm3x_div_rn_noftz_f32_slowpath:
[--C-:B------:R-:W-:Y:S01]  /*0580*/  SHF.R.U32.HI R3, RZ, 0x17, R0.reuse ;  /* 0x00000017ff037819 */ /* 0x100fe20000011600 */
[----:B------:R-:W-:Y:S04]  /*0590*/  BSSY.RECONVERGENT B0, `(.L_x_7) ;  /* 0x000005c000007945 */ /* 0x000fe80003800200 */
[----:B------:R-:W-:Y:S01]  /*05a0*/  BSSY.RELIABLE B2, `(.L_x_8) ;  /* 0x000001a000027945 */ /* 0x000fe20003800100 */
[----:B------:R-:W-:Y:S01]  /*05b0*/  IMAD.MOV.U32 R5, RZ, RZ, R0 ;  /* 0x000000ffff057224 */ /* 0x000fe200078e0000 */
[----:B------:R-:W-:-:S05]  /*05c0*/  LOP3.LUT R3, R3, 0xff, RZ, 0xc0, !PT ;  /* 0x000000ff03037812 */ /* 0x000fca00078ec0ff */
[----:B------:R-:W-:-:S05]  /*05d0*/  VIADD R7, R3, 0xffffffff ;  /* 0xffffffff03077836 */ /* 0x000fca0000000000 */
[----:B------:R-:W-:-:S13]  /*05e0*/  ISETP.GT.U32.OR P0, PT, R7, 0xfd, !PT ;  /* 0x000000fd0700780c */ /* 0x000fda0007f04470 */
[----:B------:R-:W-:Y:S01]  /*05f0*/  @!P0 IMAD.MOV.U32 R6, RZ, RZ, RZ ;  /* 0x000000ffff068224 */ /* 0x000fe200078e00ff */
[----:B------:R-:W-:Y:S06]  /*0600*/  @!P0 BRA `(.L_x_9) ;  /* 0x00000000004c8947 */ /* 0x000fec0003800000 */
[----:B------:R-:W-:-:S13]  /*0610*/  FSETP.GTU.FTZ.AND P0, PT, |R0|, +INF , PT ;  /* 0x7f8000000000780b */ /* 0x000fda0003f1c200 */
[----:B------:R-:W-:Y:S05]  /*0620*/  @P0 BREAK.RELIABLE B2 ;  /* 0x0000000000020942 */ /* 0x000fea0003800100 */
[----:B------:R-:W-:Y:S05]  /*0630*/  @P0 BRA `(.L_x_10) ;  /* 0x0000000400400947 */ /* 0x000fea0003800000 */
[----:B------:R-:W-:-:S05]  /*0640*/  HFMA2 R6, -RZ, RZ, 2.5625, 0 ;  /* 0x41200000ff067431 */ /* 0x000fca00000001ff */
[----:B------:R-:W-:-:S13]  /*0650*/  LOP3.LUT P0, RZ, R6, 0x7fffffff, R5, 0xc8, !PT ;  /* 0x7fffffff06ff7812 */ /* 0x000fda000780c805 */
[----:B------:R-:W-:Y:S05]  /*0660*/  @!P0 BREAK.RELIABLE B2 ;  /* 0x0000000000028942 */ /* 0x000fea0003800100 */
[----:B------:R-:W-:Y:S05]  /*0670*/  @!P0 BRA `(.L_x_11) ;  /* 0x0000000400288947 */ /* 0x000fea0003800000 */
[----:B------:R-:W-:-:S13]  /*0680*/  LOP3.LUT P0, RZ, R5, 0x7fffffff, RZ, 0xc0, !PT ;  /* 0x7fffffff05ff7812 */ /* 0x000fda000780c0ff */
[----:B------:R-:W-:Y:S05]  /*0690*/  @!P0 BREAK.RELIABLE B2 ;  /* 0x0000000000028942 */ /* 0x000fea0003800100 */
[----:B------:R-:W-:Y:S05]  /*06a0*/  @!P0 BRA `(.L_x_12) ;  /* 0x0000000400148947 */ /* 0x000fea0003800000 */
[----:B------:R-:W-:Y:S02]  /*06b0*/  FSETP.NEU.FTZ.AND P0, PT, |R0|, +INF , PT ;  /* 0x7f8000000000780b */ /* 0x000fe40003f1d200 */
[----:B------:R-:W-:-:S04]  /*06c0*/  LOP3.LUT P1, RZ, R6, 0x7fffffff, RZ, 0xc0, !PT ;  /* 0x7fffffff06ff7812 */ /* 0x000fc8000782c0ff */
[----:B------:R-:W-:-:S13]  /*06d0*/  PLOP3.LUT P0, PT, P0, P1, PT, 0x2f, 0xf2 ;  /* 0x0000000000f2781c */ /* 0x000fda0000702577 */
[----:B------:R-:W-:Y:S05]  /*06e0*/  @P0 BREAK.RELIABLE B2 ;  /* 0x0000000000020942 */ /* 0x000fea0003800100 */
[----:B------:R-:W-:Y:S05]  /*06f0*/  @P0 BRA `(.L_x_13) ;  /* 0x0000000000f40947 */ /* 0x000fea0003800000 */
[----:B------:R-:W-:-:S13]  /*0700*/  ISETP.GE.AND P0, PT, R7, RZ, PT ;  /* 0x000000ff0700720c */ /* 0x000fda0003f06270 */
[----:B------:R-:W-:Y:S02]  /*0710*/  @P0 IMAD.MOV.U32 R6, RZ, RZ, RZ ;  /* 0x000000ffff060224 */ /* 0x000fe400078e00ff */
[----:B------:R-:W-:Y:S01]  /*0720*/  @!P0 FFMA R5, R0, 1.84467440737095516160e+19, RZ ;  /* 0x5f80000000058823 */ /* 0x000fe200000000ff */
[----:B------:R-:W-:-:S07]  /*0730*/  @!P0 IMAD.MOV.U32 R6, RZ, RZ, -0x40 ;  /* 0xffffffc0ff068424 */ /* 0x000fce00078e00ff */
.L_x_9:
[----:B------:R-:W-:Y:S05]  /*0740*/  BSYNC.RELIABLE B2 ;  /* 0x0000000000027941 */ /* 0x000fea0003800100 */
.L_x_8:
[----:B------:R-:W-:Y:S01]  /*0750*/  UMOV UR4, 0x41200000 ;  /* 0x4120000000047882 */ /* 0x000fe20000000000 */
[----:B------:R-:W-:Y:S01]  /*0760*/  VIADD R3, R3, 0xffffff81 ;  /* 0xffffff8103037836 */ /* 0x000fe20000000000 */
[----:B------:R-:W-:Y:S01]  /*0770*/  UIADD3 UR4, UPT, UPT, UR4, -0x1800000, URZ ;  /* 0xfe80000004047890 */ /* 0x000fe2000fffe0ff */
[----:B------:R-:W-:Y:S02]  /*0780*/  BSSY.RECONVERGENT B2, `(.L_x_14) ;  /* 0x0000033000027945 */ /* 0x000fe40003800200 */
[----:B------:R-:W-:Y:S01]  /*0790*/  IMAD R0, R3, -0x800000, R5 ;  /* 0xff80000003007824 */ /* 0x000fe200078e0205 */
[----:B------:R-:W-:Y:S02]  /*07a0*/  IADD3 R6, PT, PT, R6, -0x3, R3 ;  /* 0xfffffffd06067810 */ /* 0x000fe40007ffe003 */
[----:B------:R-:W-:-:S03]  /*07b0*/  FADD.FTZ R9, -RZ, -UR4 ;  /* 0x80000004ff097e21 */ /* 0x000fc60008010100 */
[----:B------:R-:W0:Y:S02]  /*07c0*/  MUFU.RCP R7, UR4 ;  /* 0x0000000400077d08 */ /* 0x000e240008001000 */
[----:B0-----:R-:W-:-:S04]  /*07d0*/  FFMA R8, R7, R9, 1 ;  /* 0x3f80000007087423 */ /* 0x001fc80000000009 */
[----:B------:R-:W-:-:S04]  /*07e0*/  FFMA R7, R7, R8, R7 ;  /* 0x0000000807077223 */ /* 0x000fc80000000007 */
[----:B------:R-:W-:-:S04]  /*07f0*/  FFMA R8, R0, R7, RZ ;  /* 0x0000000700087223 */ /* 0x000fc800000000ff */
[----:B------:R-:W-:-:S04]  /*0800*/  FFMA R5, R9, R8, R0 ;  /* 0x0000000809057223 */ /* 0x000fc80000000000 */
[----:B------:R-:W-:-:S04]  /*0810*/  FFMA R8, R7, R5, R8 ;  /* 0x0000000507087223 */ /* 0x000fc80000000008 */
[----:B------:R-:W-:-:S04]  /*0820*/  FFMA R9, R9, R8, R0 ;  /* 0x0000000809097223 */ /* 0x000fc80000000000 */
[----:B------:R-:W-:-:S05]  /*0830*/  FFMA R5, R7, R9, R8 ;  /* 0x0000000907057223 */ /* 0x000fca0000000008 */
[----:B------:R-:W-:-:S04]  /*0840*/  SHF.R.U32.HI R0, RZ, 0x17, R5 ;  /* 0x00000017ff007819 */ /* 0x000fc80000011605 */
[----:B------:R-:W-:-:S04]  /*0850*/  LOP3.LUT R0, R0, 0xff, RZ, 0xc0, !PT ;  /* 0x000000ff00007812 */ /* 0x000fc800078ec0ff */
[----:B------:R-:W-:-:S05]  /*0860*/  IADD3 R10, PT, PT, R0, R6, RZ ;  /* 0x00000006000a7210 */ /* 0x000fca0007ffe0ff */
[----:B------:R-:W-:-:S05]  /*0870*/  VIADD R0, R10, 0xffffffff ;  /* 0xffffffff0a007836 */ /* 0x000fca0000000000 */
[----:B------:R-:W-:-:S13]  /*0880*/  ISETP.GE.U32.AND P0, PT, R0, 0xfe, PT ;  /* 0x000000fe0000780c */ /* 0x000fda0003f06070 */
[----:B------:R-:W-:Y:S05]  /*0890*/  @!P0 BRA `(.L_x_15) ;  /* 0x0000000000808947 */ /* 0x000fea0003800000 */
[----:B------:R-:W-:-:S13]  /*08a0*/  ISETP.GT.AND P0, PT, R10, 0xfe, PT ;  /* 0x000000fe0a00780c */ /* 0x000fda0003f04270 */
[----:B------:R-:W-:Y:S05]  /*08b0*/  @P0 BRA `(.L_x_16) ;  /* 0x00000000006c0947 */ /* 0x000fea0003800000 */
[----:B------:R-:W-:-:S13]  /*08c0*/  ISETP.GE.AND P0, PT, R10, 0x1, PT ;  /* 0x000000010a00780c */ /* 0x000fda0003f06270 */
[----:B------:R-:W-:Y:S05]  /*08d0*/  @P0 BRA `(.L_x_17) ;  /* 0x0000000000740947 */ /* 0x000fea0003800000 */
[----:B------:R-:W-:Y:S02]  /*08e0*/  ISETP.GE.AND P0, PT, R10, -0x18, PT ;  /* 0xffffffe80a00780c */ /* 0x000fe40003f06270 */
[----:B------:R-:W-:-:S11]  /*08f0*/  LOP3.LUT R5, R5, 0x80000000, RZ, 0xc0, !PT ;  /* 0x8000000005057812 */ /* 0x000fd600078ec0ff */
[----:B------:R-:W-:Y:S05]  /*0900*/  @!P0 BRA `(.L_x_17) ;  /* 0x0000000000688947 */ /* 0x000fea0003800000 */
[CCC-:B------:R-:W-:Y:S01]  /*0910*/  FFMA.RZ R0, R7.reuse, R9.reuse, R8.reuse ;  /* 0x0000000907007223 */ /* 0x1c0fe2000000c008 */
[C---:B------:R-:W-:Y:S01]  /*0920*/  VIADD R6, R10.reuse, 0x20 ;  /* 0x000000200a067836 */ /* 0x040fe20000000000 */
[C---:B------:R-:W-:Y:S02]  /*0930*/  ISETP.NE.AND P2, PT, R10.reuse, RZ, PT ;  /* 0x000000ff0a00720c */ /* 0x040fe40003f45270 */
[----:B------:R-:W-:Y:S02]  /*0940*/  ISETP.NE.AND P1, PT, R10, RZ, PT ;  /* 0x000000ff0a00720c */ /* 0x000fe40003f25270 */
[----:B------:R-:W-:Y:S01]  /*0950*/  LOP3.LUT R3, R0, 0x7fffff, RZ, 0xc0, !PT ;  /* 0x007fffff00037812 */ /* 0x000fe200078ec0ff */
[CCC-:B------:R-:W-:Y:S01]  /*0960*/  FFMA.RP R0, R7.reuse, R9.reuse, R8.reuse ;  /* 0x0000000907007223 */ /* 0x1c0fe20000008008 */
[----:B------:R-:W-:Y:S01]  /*0970*/  FFMA.RM R7, R7, R9, R8 ;  /* 0x0000000907077223 */ /* 0x000fe20000004008 */
[----:B------:R-:W-:Y:S02]  /*0980*/  IADD3 R8, PT, PT, -R10, RZ, RZ ;  /* 0x000000ff0a087210 */ /* 0x000fe40007ffe1ff */
[----:B------:R-:W-:-:S02]  /*0990*/  LOP3.LUT R3, R3, 0x800000, RZ, 0xfc, !PT ;  /* 0x0080000003037812 */ /* 0x000fc400078efcff */
[----:B------:R-:W-:Y:S02]  /*09a0*/  FSETP.NEU.FTZ.AND P0, PT, R0, R7, PT ;  /* 0x000000070000720b */ /* 0x000fe40003f1d000 */
[----:B------:R-:W-:Y:S02]  /*09b0*/  SHF.L.U32 R6, R3, R6, RZ ;  /* 0x0000000603067219 */ /* 0x000fe400000006ff */
[----:B------:R-:W-:Y:S02]  /*09c0*/  SEL R0, R8, RZ, P2 ;  /* 0x000000ff08007207 */ /* 0x000fe40001000000 */
[----:B------:R-:W-:Y:S02]  /*09d0*/  ISETP.NE.AND P1, PT, R6, RZ, P1 ;  /* 0x000000ff0600720c */ /* 0x000fe40000f25270 */
[----:B------:R-:W-:Y:S02]  /*09e0*/  SHF.R.U32.HI R0, RZ, R0, R3 ;  /* 0x00000000ff007219 */ /* 0x000fe40000011603 */
[----:B------:R-:W-:-:S02]  /*09f0*/  PLOP3.LUT P0, PT, P0, P1, PT, 0xf8, 0x8f ;  /* 0x00000000008f781c */ /* 0x000fc40000703f70 */
[----:B------:R-:W-:Y:S02]  /*0a00*/  SHF.R.U32.HI R6, RZ, 0x1, R0 ;  /* 0x00000001ff067819 */ /* 0x000fe40000011600 */
[----:B------:R-:W-:-:S04]  /*0a10*/  SEL R3, RZ, 0x1, !P0 ;  /* 0x00000001ff037807 */ /* 0x000fc80004000000 */
[----:B------:R-:W-:-:S04]  /*0a20*/  LOP3.LUT R3, R3, 0x1, R6, 0xf8, !PT ;  /* 0x0000000103037812 */ /* 0x000fc800078ef806 */
[----:B------:R-:W-:-:S05]  /*0a30*/  LOP3.LUT R3, R3, R0, RZ, 0xc0, !PT ;  /* 0x0000000003037212 */ /* 0x000fca00078ec0ff */
[----:B------:R-:W-:-:S05]  /*0a40*/  IMAD.IADD R6, R6, 0x1, R3 ;  /* 0x0000000106067824 */ /* 0x000fca00078e0203 */
[----:B------:R-:W-:Y:S01]  /*0a50*/  LOP3.LUT R5, R6, R5, RZ, 0xfc, !PT ;  /* 0x0000000506057212 */ /* 0x000fe200078efcff */
[----:B------:R-:W-:Y:S06]  /*0a60*/  BRA `(.L_x_17) ;  /* 0x0000000000107947 */ /* 0x000fec0003800000 */
.L_x_16:
[----:B------:R-:W-:-:S04]  /*0a70*/  LOP3.LUT R5, R5, 0x80000000, RZ, 0xc0, !PT ;  /* 0x8000000005057812 */ /* 0x000fc800078ec0ff */
[----:B------:R-:W-:Y:S01]  /*0a80*/  LOP3.LUT R5, R5, 0x7f800000, RZ, 0xfc, !PT ;  /* 0x7f80000005057812 */ /* 0x000fe200078efcff */
[----:B------:R-:W-:Y:S06]  /*0a90*/  BRA `(.L_x_17) ;  /* 0x0000000000047947 */ /* 0x000fec0003800000 */
.L_x_15:
[----:B------:R-:W-:-:S07]  /*0aa0*/  IMAD R5, R6, 0x800000, R5 ;  /* 0x0080000006057824 */ /* 0x000fce00078e0205 */
.L_x_17:
[----:B------:R-:W-:Y:S05]  /*0ab0*/  BSYNC.RECONVERGENT B2 ;  /* 0x0000000000027941 */ /* 0x000fea0003800200 */
.L_x_14:
[----:B------:R-:W-:Y:S05]  /*0ac0*/  BRA `(.L_x_18) ;  /* 0x0000000000207947 */ /* 0x000fea0003800000 */
.L_x_13:
[----:B------:R-:W-:-:S04]  /*0ad0*/  LOP3.LUT R5, R6, 0x80000000, R5, 0x48, !PT ;  /* 0x8000000006057812 */ /* 0x000fc800078e4805 */
[----:B------:R-:W-:Y:S01]  /*0ae0*/  LOP3.LUT R5, R5, 0x7f800000, RZ, 0xfc, !PT ;  /* 0x7f80000005057812 */ /* 0x000fe200078efcff */
[----:B------:R-:W-:Y:S06]  /*0af0*/  BRA `(.L_x_18) ;  /* 0x0000000000147947 */ /* 0x000fec0003800000 */
.L_x_12:
[----:B------:R-:W-:Y:S01]  /*0b00*/  LOP3.LUT R5, R6, 0x80000000, R5, 0x48, !PT ;  /* 0x8000000006057812 */ /* 0x000fe200078e4805 */
[----:B------:R-:W-:Y:S06]  /*0b10*/  BRA `(.L_x_18) ;  /* 0x00000000000c7947 */ /* 0x000fec0003800000 */
.L_x_11:
[----:B------:R-:W0:Y:S01]  /*0b20*/  MUFU.RSQ R5, -QNAN ;  /* 0xffc0000000057908 */ /* 0x000e220000001400 */
[----:B------:R-:W-:Y:S05]  /*0b30*/  BRA `(.L_x_18) ;  /* 0x0000000000047947 */ /* 0x000fea0003800000 */
.L_x_10:
[----:B------:R-:W-:-:S07]  /*0b40*/  FADD.FTZ R5, R0, 10 ;  /* 0x4120000000057421 */ /* 0x000fce0000010000 */
.L_x_18:
[----:B------:R-:W-:Y:S05]  /*0b50*/  BSYNC.RECONVERGENT B0 ;  /* 0x0000000000007941 */ /* 0x000fea0003800200 */
.L_x_7:
[----:B0-----:R-:W-:Y:S01]  /*0b60*/  MOV R3, R5 ;  /* 0x0000000500037202 */ /* 0x001fe20000000f00 */
[----:B------:R-:W-:-:S04]  /*0b70*/  IMAD.MOV.U32 R5, RZ, RZ, 0x0 ;  /* 0x00000000ff057424 */ /* 0x000fc800078e00ff */
[----:B------:R-:W-:Y:S05]  /*0b80*/  RET.REL.NODEC R4 `(_Z12calc_fitnessv) ;  /* 0xfffffff4041c7950 */ /* 0x000fea0003c3ffff */
.L_x_19:
        /* <DEDUP_REMOVED lines=15> */
.L_x_53:


//--------------------- .text._Z11new_vel_posv    --------------------------
	.section	.text._Z11new_vel_posv,"ax",@progbits
	.align	128
        .global         _Z11new_vel_posv
        .type           _Z11new_vel_posv,@function
        .size           _Z11new_vel_posv,(.L_x_58 - _Z11new_vel_posv)
        .other          _Z11new_vel_posv,@"STO_CUDA_ENTRY STV_DEFAULT"
_Z11new_vel_posv:
.text._Z11new_vel_posv:
[----:B------:R-:W0:Y:S01]  /*0000*/  LDC R1, c[0x0][0x37c] ;  /* 0x0000df00ff017b82 */ /* 0x000e220000000800 */
[----:B------:R-:W1:Y:S01]  /*0010*/  S2R R3, SR_TID.Y ;  /* 0x0000000000037919 */ /* 0x000e620000002200 */
[----:B------:R-:W2:Y:S06]  /*0020*/  LDCU UR5, c[0x0][0x2fc] ;  /* 0x00005f80ff0577ac */ /* 0x000eac0008000800 */
[----:B------:R-:W1:Y:S01]  /*0030*/  S2UR UR6, SR_CTAID.X ;  /* 0x00000000000679c3 */ /* 0x000e620000002500 */
[----:B0-----:R-:W-:Y:S01]  /*0040*/  IADD3 R1, PT, PT, R1, -0x10, RZ ;  /* 0xfffffff001017810 */ /* 0x001fe20007ffe0ff */
[----:B------:R-:W0:Y:S01]  /*0050*/  LDCU UR7, c[0x3][URZ] ;  /* 0x00c00000ff0777ac */ /* 0x000e220008000800 */
[----:B------:R-:W3:Y:S05]  /*0060*/  LDCU UR4, c[0x0][0x2f8] ;  /* 0x00005f00ff0477ac */ /* 0x000eea0008000800 */
[----:B------:R-:W1:Y:S01]  /*0070*/  LDC R2, c[0x0][0x364] ;  /* 0x0000d900ff027b82 */ /* 0x000e620000000800 */
[----:B---3--:R-:W-:-:S04]  /*0080*/  IADD3 R6, P1, PT, R1, UR4, RZ ;  /* 0x0000000401067c10 */ /* 0x008fc8000ff3e0ff */
[----:B--2---:R-:W-:Y:S01]  /*0090*/  IADD3.X R7, PT, PT, RZ, UR5, RZ, P1, !PT ;  /* 0x00000005ff077c10 */ /* 0x004fe20008ffe4ff */
[----:B-1----:R-:W-:-:S05]  /*00a0*/  IMAD R2, R2, UR6, R3 ;  /* 0x0000000602027c24 */ /* 0x002fca000f8e0203 */
[----:B0-----:R-:W-:-:S13]  /*00b0*/  ISETP.GE.AND P0, PT, R2, UR7, PT ;  /* 0x0000000702007c0c */ /* 0x001fda000bf06270 */
[----:B------:R-:W-:Y:S05]  /*00c0*/  @P0 EXIT ;  /* 0x000000000000094d */ /* 0x000fea0003800000 */
[----:B------:R-:W0:Y:S01]  /*00d0*/  LDC.64 R4, c[0x4][0x28] ;  /* 0x01000a00ff047b82 */ /* 0x000e220000000a00 */
[----:B------:R-:W0:Y:S07]  /*00e0*/  LDCU.64 UR36, c[0x0][0x358] ;  /* 0x00006b00ff2477ac */ /* 0x000e2e0008000a00 */
[----:B------:R-:W1:Y:S08]  /*00f0*/  LDC.64 R18, c[0x4][0x38] ;  /* 0x01000e00ff127b82 */ /* 0x000e700000000a00 */
[----:B------:R-:W2:Y:S01]  /*0100*/  LDC.64 R20, c[0x4][0x8] ;  /* 0x01000200ff147b82 */ /* 0x000ea20000000a00 */
[----:B0-----:R-:W3:Y:S07]  /*0110*/  LDG.E.64 R14, desc[UR36][R4.64] ;  /* 0x00000024040e7981 */ /* 0x001eee000c1e1b00 */
[----:B------:R-:W0:Y:S01]  /*0120*/  LDC.64 R16, c[0x4][0x20] ;  /* 0x01000800ff107b82 */ /* 0x000e220000000a00 */
[----:B-1----:R-:W4:Y:S07]  /*0130*/  LDG.E.64 R18, desc[UR36][R18.64] ;  /* 0x0000002412127981 */ /* 0x002f2e000c1e1b00 */
[----:B------:R-:W1:Y:S01]  /*0140*/  LDC.64 R12, c[0x4][0x30] ;  /* 0x01000c00ff0c7b82 */ /* 0x000e620000000a00 */
[----:B--2---:R-:W2:Y:S04]  /*0150*/  LDG.E.64 R8, desc[UR36][R20.64] ;  /* 0x0000002414087981 */ /* 0x004ea8000c1e1b00 */
[----:B0-----:R-:W5:Y:S04]  /*0160*/  LDG.E.64 R16, desc[UR36][R16.64] ;  /* 0x0000002410107981 */ /* 0x001f68000c1e1b00 */
[----:B-1----:R-:W5:Y:S01]  /*0170*/  LDG.E.64 R12, desc[UR36][R12.64] ;  /* 0x000000240c0c7981 */ /* 0x002f62000c1e1b00 */
[----:B------:R-:W0:Y:S02]  /*0180*/  S2R R11, SR_TID.X ;  /* 0x00000000000b7919 */ /* 0x000e240000002100 */
[----:B0-----:R-:W-:-:S05]  /*0190*/  LEA R10, R2, R11, 0x1 ;  /* 0x0000000b020a7211 */ /* 0x001fca00078e08ff */
[----:B---3--:R-:W-:-:S06]  /*01a0*/  IMAD.WIDE R24, R10, 0x4, R14 ;  /* 0x000000040a187825 */ /* 0x008fcc00078e020e */
[----:B------:R-:W3:Y:S01]  /*01b0*/  LD.E R24, desc[UR36][R24.64] ;  /* 0x0000002418187980 */ /* 0x000ee2000c101900 */
[----:B----4-:R-:W-:-:S06]  /*01c0*/  IMAD.WIDE R14, R2, 0x8, R18 ;  /* 0x00000008020e7825 */ /* 0x010fcc00078e0212 */
[----:B------:R-:W4:Y:S01]  /*01d0*/  LD.E.64 R14, desc[UR36][R14.64] ;  /* 0x000000240e0e7980 */ /* 0x000f22000c101b00 */
[----:B--2---:R-:W-:-:S05]  /*01e0*/  IMAD.WIDE.U32 R26, R11, 0x4, R8 ;  /* 0x000000040b1a7825 */ /* 0x004fca00078e0008 */
[----:B------:R-:W2:Y:S01]  /*01f0*/  LD.E R20, desc[UR36][R26.64] ;  /* 0x000000241a147980 */ /* 0x000ea2000c101900 */
[----:B-----5:R-:W-:-:S04]  /*0200*/  IMAD.WIDE R8, R10, 0x4, R16 ;  /* 0x000000040a087825 */ /* 0x020fc800078e0210 */
[----:B------:R-:W-:Y:S02]  /*0210*/  IMAD.WIDE R22, R10, 0x4, R12 ;  /* 0x000000040a167825 */ /* 0x000fe400078e020c */
[----:B------:R-:W2:Y:S04]  /*0220*/  LD.E R13, desc[UR36][R8.64] ;  /* 0x00000024080d7980 */ /* 0x000ea8000c101900 */
[----:B------:R-:W5:Y:S01]  /*0230*/  LD.E R22, desc[UR36][R22.64] ;  /* 0x0000002416167980 */ /* 0x000f62000c101900 */
[----:B------:R-:W-:Y:S01]  /*0240*/  HFMA2 R19, -RZ, RZ, 0, 0 ;  /* 0x00000000ff137431 */ /* 0x000fe200000001ff */
[----:B------:R-:W-:Y:S01]  /*0250*/  UMOV UR4, URZ ;  /* 0x000000ff00047c82 */ /* 0x000fe20008000000 */
[----:B------:R-:W-:Y:S01]  /*0260*/  UMOV UR5, 0x3feccccc ;  /* 0x3feccccc00057882 */ /* 0x000fe20000000000 */
[----:B---3--:R-:W0:Y:S01]  /*0270*/  F2F.F64.F32 R16, R24 ;  /* 0x0000001800107310 */ /* 0x008e220000201800 */
[----:B----4-:R-:W-:-:S04]  /*0280*/  IMAD.MOV.U32 R18, RZ, RZ, R15 ;  /* 0x000000ffff127224 */ /* 0x010fc800078e000f */
[----:B------:R-:W-:Y:S01]  /*0290*/  IMAD.WIDE.U32 R18, R14, -0x147e5, R18 ;  /* 0xfffeb81b0e127825 */ /* 0x000fe200078e0012 */
[----:B------:R-:W-:-:S04]  /*02a0*/  LOP3.LUT R0, R15, R14, RZ, 0x3c, !PT ;  /* 0x0000000e0f007212 */ /* 0x000fc800078e3cff */
[----:B------:R-:W-:Y:S01]  /*02b0*/  IADD3 R12, PT, PT, R19, UR4, RZ ;  /* 0x00000004130c7c10 */ /* 0x000fe2000fffe0ff */
[----:B------:R-:W-:Y:S02]  /*02c0*/  UMOV UR4, 0xcccccccd ;  /* 0xcccccccd00047882 */ /* 0x000fe40000000000 */
[----:B0-----:R-:W-:Y:S01]  /*02d0*/  DMUL R14, R16, UR4 ;  /* 0x00000004100e7c28 */ /* 0x001fe20008000000 */
[----:B------:R-:W-:-:S04]  /*02e0*/  LOP3.LUT R3, R12, R18, RZ, 0x3c, !PT ;  /* 0x000000120c037212 */ /* 0x000fc800078e3cff */
[----:B------:R-:W-:Y:S02]  /*02f0*/  I2FP.F32.U32 R3, R3 ;  /* 0x0000000300037245 */ /* 0x000fe40000201000 */
[----:B------:R-:W-:Y:S01]  /*0300*/  I2FP.F32.U32 R0, R0 ;  /* 0x0000000000007245 */ /* 0x000fe20000201000 */
[----:B--2---:R-:W-:Y:S02]  /*0310*/  FADD R20, -R13, R20 ;  /* 0x000000140d147221 */ /* 0x004fe40000000100 */
[----:B------:R-:W-:Y:S01]  /*0320*/  FFMA R3, R3, 2.3283064365386962891e-10, RZ ;  /* 0x2f80000003037823 */ /* 0x000fe200000000ff */
[----:B------:R-:W0:Y:S01]  /*0330*/  F2F.F32.F64 R14, R14 ;  /* 0x0000000e000e7310 */ /* 0x000e220000301000 */
[----:B------:R-:W-:Y:S01]  /*0340*/  FFMA R0, R0, 2.3283064365386962891e-10, RZ ;  /* 0x2f80000000007823 */ /* 0x000fe200000000ff */
[----:B-----5:R-:W-:Y:S01]  /*0350*/  FADD R17, -R13, R22 ;  /* 0x000000160d117221 */ /* 0x020fe20000000100 */
[----:B------:R-:W-:-:S03]  /*0360*/  FMUL R16, R3, R20 ;  /* 0x0000001403107220 */ /* 0x000fc60000400000 */
[----:B------:R-:W-:Y:S01]  /*0370*/  FMUL R0, R0, R17 ;  /* 0x0000001100007220 */ /* 0x000fe20000400000 */
[----:B------:R-:W-:-:S04]  /*0380*/  FFMA R3, R3, R20, R16 ;  /* 0x0000001403037223 */ /* 0x000fc80000000010 */
[----:B------:R-:W-:-:S04]  /*0390*/  FFMA R3, R0, 2, R3 ;  /* 0x4000000000037823 */ /* 0x000fc80000000003 */
[----:B0-----:R-:W-:-:S05]  /*03a0*/  FADD R3, R14, R3 ;  /* 0x000000030e037221 */ /* 0x001fca0000000000 */
[C---:B------:R-:W-:Y:S02]  /*03b0*/  FSETP.GT.AND P0, PT, R3.reuse, 2, PT ;  /* 0x400000000300780b */ /* 0x040fe40003f04000 */
[----:B------:R-:W-:-:S04]  /*03c0*/  FMNMX.NAN R0, R3, -2, !PT ;  /* 0xc000000003007809 */ /* 0x000fc80007820000 */
[----:B------:R-:W-:-:S05]  /*03d0*/  FSEL R0, R0, 2, !P0 ;  /* 0x4000000000007808 */ /* 0x000fca0004000000 */
[----:B------:R-:W-:-:S05]  /*03e0*/  FADD R13, R13, R0 ;  /* 0x000000000d0d7221 */ /* 0x000fca0000000000 */
[C---:B------:R-:W-:Y:S02]  /*03f0*/  FSETP.GT.AND P0, PT, R13.reuse, 1, PT ;  /* 0x3f8000000d00780b */ /* 0x040fe40003f04000 */
[----:B------:R-:W-:-:S04]  /*0400*/  FMNMX.NAN R13, R13, -1, !PT ;  /* 0xbf8000000d0d7809 */ /* 0x000fc80007820000 */
[----:B------:R-:W-:-:S05]  /*0410*/  FSEL R13, R13, 1, !P0 ;  /* 0x3f8000000d0d7808 */ /* 0x000fca0004000000 */
[----:B------:R0:W-:Y:S04]  /*0420*/  ST.E desc[UR36][R8.64], R13 ;  /* 0x0000000d08007985 */ /* 0x0001e8000c101924 */
[----:B------:R-:W2:Y:S01]  /*0430*/  LDG.E.64 R4, desc[UR36][R4.64] ;  /* 0x0000002404047981 */ /* 0x000ea2000c1e1b00 */
[----:B------:R-:W-:Y:S01]  /*0440*/  ISETP.NE.AND P0, PT, R11, 0x1, PT ;  /* 0x000000010b00780c */ /* 0x000fe20003f05270 */
[----:B0-----:R-:W-:Y:S01]  /*0450*/  IMAD.MOV.U32 R13, RZ, RZ, RZ ;  /* 0x000000ffff0d7224 */ /* 0x001fe200078e00ff */
[----:B------:R-:W-:Y:S01]  /*0460*/  UMOV UR4, URZ ;  /* 0x000000ff00047c82 */ /* 0x000fe20008000000 */
[----:B------:R-:W-:Y:S01]  /*0470*/  IMAD.WIDE.U32 R18, R18, -0x147e5, R12 ;  /* 0xfffeb81b12127825 */ /* 0x000fe200078e000c */
[----:B------:R-:W-:Y:S04]  /*0480*/  BSSY.RECONVERGENT B6, `(.L_x_20) ;  /* 0x0000010000067945 */ /* 0x000fe80003800200 */
[----:B------:R-:W-:Y:S01]  /*0490*/  IADD3 R17, PT, PT, R19, UR4, RZ ;  /* 0x0000000413117c10 */ /* 0x000fe2000fffe0ff */
[----:B--2---:R-:W-:-:S05]  /*04a0*/  IMAD.WIDE R14, R10, 0x4, R4 ;  /* 0x000000040a0e7825 */ /* 0x004fca00078e0204 */
[----:B------:R0:W-:Y:S01]  /*04b0*/  ST.E desc[UR36][R14.64], R0 ;  /* 0x000000000e007985 */ /* 0x0001e2000c101924 */
[----:B------:R-:W-:Y:S05]  /*04c0*/  @P0 BRA `(.L_x_21) ;  /* 0x00000000002c0947 */ /* 0x000fea0003800000 */
[----:B------:R-:W1:Y:S01]  /*04d0*/  F2F.F64.F32 R8, R0 ;  /* 0x0000000000087310 */ /* 0x000e620000201800 */
[----:B------:R-:W-:Y:S01]  /*04e0*/  MOV R10, 0x58 ;  /* 0x00000058000a7802 */ /* 0x000fe20000000f00 */
[----:B------:R-:W2:Y:S01]  /*04f0*/  LDCU.64 UR4, c[0x4][0x50] ;  /* 0x01000a00ff0477ac */ /* 0x000ea20008000a00 */
[----:B------:R-:W-:-:S04]  /*0500*/  MOV R3, 0x1 ;  /* 0x0000000100037802 */ /* 0x000fc80000000f00 */
[----:B------:R-:W3:Y:S01]  /*0510*/  LDC.64 R10, c[0x4][R10] ;  /* 0x010000000a0a7b82 */ /* 0x000ee20000000a00 */
[----:B------:R4:W-:Y:S04]  /*0520*/  STL.64 [R1], R2 ;  /* 0x0000000201007387 */ /* 0x0009e80000100a00 */
[----:B-1----:R4:W-:Y:S01]  /*0530*/  STL.64 [R1+0x8], R8 ;  /* 0x0000080801007387 */ /* 0x0029e20000100a00 */
[----:B--2---:R-:W-:Y:S01]  /*0540*/  IMAD.U32 R4, RZ, RZ, UR4 ;  /* 0x00000004ff047e24 */ /* 0x004fe2000f8e00ff */
[----:B------:R-:W-:-:S07]  /*0550*/  MOV R5, UR5 ;  /* 0x0000000500057c02 */ /* 0x000fce0008000f00 */
[----:B------:R-:W-:-:S07]  /*0560*/  LEPC R20, `(.L_x_21) ;  /* 0x000000001014794e */ /* 0x000fce0000000000 */
[----:B0--34-:R-:W-:Y:S05]  /*0570*/  CALL.ABS.NOINC R10 ;  /* 0x000000000a007343 */ /* 0x019fea0003c00000 */
.L_x_21:
[----:B------:R-:W-:Y:S05]  /*0580*/  BSYNC.RECONVERGENT B6 ;  /* 0x0000000000067941 */ /* 0x000fea0003800200 */
.L_x_20:
[----:B------:R-:W1:Y:S02]  /*0590*/  LDC.64 R6, c[0x4][0x38] ;  /* 0x01000e00ff067b82 */ /* 0x000e640000000a00 */
[----:B-1----:R-:W2:Y:S01]  /*05a0*/  LDG.E.64 R4, desc[UR36][R6.64] ;  /* 0x0000002406047981 */ /* 0x002ea2000c1e1b00 */
[----:B------:R-:W-:Y:S01]  /*05b0*/  MOV R16, R18 ;  /* 0x0000001200107202 */ /* 0x000fe20000000f00 */
[----:B--2---:R-:W-:-:S05]  /*05c0*/  IMAD.WIDE R4, R2, 0x8, R4 ;  /* 0x0000000802047825 */ /* 0x004fca00078e0204 */
[----:B------:R-:W-:Y:S01]  /*05d0*/  ST.E.64 desc[UR36][R4.64], R16 ;  /* 0x0000001004007985 */ /* 0x000fe2000c101b24 */
[----:B------:R-:W-:Y:S05]  /*05e0*/  EXIT ;  /* 0x000000000000794d */ /* 0x000fea0003800000 */
.L_x_22:
        /* <DEDUP_REMOVED lines=9> */
.L_x_58:


//--------------------- .text._Z13init_particlev  --------------------------
	.section	.text._Z13init_particlev,"ax",@progbits
	.align	128
        .global         _Z13init_particlev
        .type           _Z13init_particlev,@function
        .size           _Z13init_particlev,(.L_x_55 - _Z13init_particlev)
        .other          _Z13init_particlev,@"STO_CUDA_ENTRY STV_DEFAULT"
_Z13init_particlev:
.text._Z13init_particlev:
[----:B------:R-:W-:Y:S01]  /*0000*/  LDC R1, c[0x0][0x37c] ;  /* 0x0000df00ff017b82 */ /* 0x000fe20000000800 */
[----:B------:R-:W0:Y:S07]  /*0010*/  S2R R3, SR_TID.X ;  /* 0x0000000000037919 */ /* 0x000e2e0000002100 */
[----:B------:R-:W0:Y:S01]  /*0020*/  S2UR UR4, SR_CTAID.X ;  /* 0x00000000000479c3 */ /* 0x000e220000002500 */
[----:B------:R-:W1:Y:S07]  /*0030*/  LDCU UR5, c[0x3][URZ] ;  /* 0x00c00000ff0577ac */ /* 0x000e6e0008000800 */
[----:B------:R-:W0:Y:S02]  /*0040*/  LDC R2, c[0x0][0x360] ;  /* 0x0000d800ff027b82 */ /* 0x000e240000000800 */
[----:B0-----:R-:W-:-:S05]  /*0050*/  IMAD R2, R2, UR4, R3 ;  /* 0x0000000402027c24 */ /* 0x001fca000f8e0203 */
[----:B-1----:R-:W-:-:S13]  /*0060*/  ISETP.GE.AND P0, PT, R2, UR5, PT ;  /* 0x0000000502007c0c */ /* 0x002fda000bf06270 */
[----:B------:R-:W-:Y:S05]  /*0070*/  @P0 EXIT ;  /* 0x000000000000094d */ /* 0x000fea0003800000 */
[----:B------:R-:W0:Y:S01]  /*0080*/  LDC.64 R6, c[0x4][0x20] ;  /* 0x01000800ff067b82 */ /* 0x000e220000000a00 */
[----:B------:R-:W0:Y:S02]  /*0090*/  LDCU.64 UR6, c[0x0][0x358] ;  /* 0x00006b00ff0677ac */ /* 0x000e240008000a00 */
[----:B0-----:R-:W2:Y:S05]  /*00a0*/  LDG.E.64 R8, desc[UR6][R6.64] ;  /* 0x0000000606087981 */ /* 0x001eaa000c1e1b00 */
[----:B------:R-:W0:Y:S01]  /*00b0*/  LDC.64 R4, c[0x4][0x30] ;  /* 0x01000c00ff047b82 */ /* 0x000e220000000a00 */
[----:B------:R-:W-:Y:S01]  /*00c0*/  SHF.R.S32.HI R3, RZ, 0x1f, R2 ;  /* 0x0000001fff037819 */ /* 0x000fe20000011402 */
[----:B------:R-:W-:-:S02]  /*00d0*/  IMAD.MOV.U32 R23, RZ, RZ, 0x30000000 ;  /* 0x30000000ff177424 */ /* 0x000fc400078e00ff */
[----:B------:R-:W-:Y:S01]  /*00e0*/  IMAD.SHL.U32 R32, R2, 0x2, RZ ;  /* 0x0000000202207824 */ /* 0x000fe200078e00ff */
[----:B------:R-:W-:-:S04]  /*00f0*/  LOP3.LUT R3, R3, R2, RZ, 0x3c, !PT ;  /* 0x0000000203037212 */ /* 0x000fc800078e3cff */
[----:B------:R-:W-:-:S05]  /*0100*/  I2FP.F32.U32 R3, R3 ;  /* 0x0000000300037245 */ /* 0x000fca0000201000 */
[----:B------:R-:W-:Y:S01]  /*0110*/  FFMA R3, R3, R23, -1 ;  /* 0xbf80000003037423 */ /* 0x000fe20000000017 */
[----:B--2---:R-:W-:-:S05]  /*0120*/  IMAD.WIDE R10, R32, 0x4, R8 ;  /* 0x00000004200a7825 */ /* 0x004fca00078e0208 */
[----:B------:R-:W-:Y:S04]  /*0130*/  ST.E desc[UR6][R10.64], R3 ;  /* 0x000000030a007985 */ /* 0x000fe8000c101906 */
[----:B0-----:R-:W2:Y:S01]  /*0140*/  LDG.E.64 R8, desc[UR6][R4.64] ;  /* 0x0000000604087981 */ /* 0x001ea2000c1e1b00 */
[----:B------:R-:W-:Y:S01]  /*0150*/  SHF.R.S32.HI R12, RZ, 0x1f, R2 ;  /* 0x0000001fff0c7819 */ /* 0x000fe20000011402 */
[----:B------:R-:W-:Y:S02]  /*0160*/  IMAD.MOV.U32 R13, RZ, RZ, RZ ;  /* 0x000000ffff0d7224 */ /* 0x000fe400078e00ff */
[----:B--2---:R-:W-:-:S05]  /*0170*/  IMAD.WIDE R14, R32, 0x4, R8 ;  /* 0x00000004200e7825 */ /* 0x004fca00078e0208 */
[----:B------:R0:W-:Y:S04]  /*0180*/  ST.E desc[UR6][R14.64], R3 ;  /* 0x000000030e007985 */ /* 0x0001e8000c101906 */
[----:B------:R-:W2:Y:S01]  /*0190*/  LDG.E.64 R16, desc[UR6][R6.64] ;  /* 0x0000000606107981 */ /* 0x000ea2000c1e1b00 */
[----:B------:R-:W-:-:S05]  /*01a0*/  IMAD.WIDE.U32 R8, R2, -0x147e5, R12 ;  /* 0xfffeb81b02087825 */ /* 0x000fca00078e000c */
[----:B------:R-:W-:-:S04]  /*01b0*/  LOP3.LUT R0, R9, R8, RZ, 0x3c, !PT ;  /* 0x0000000809007212 */ /* 0x000fc800078e3cff */
[----:B------:R-:W-:-:S05]  /*01c0*/  I2FP.F32.U32 R0, R0 ;  /* 0x0000000000007245 */ /* 0x000fca0000201000 */
[----:B------:R-:W-:Y:S01]  /*01d0*/  FFMA R23, R0, R23, -1 ;  /* 0xbf80000000177423 */ /* 0x000fe20000000017 */
[----:B--2---:R-:W-:-:S05]  /*01e0*/  IMAD.WIDE R16, R32, 0x4, R16 ;  /* 0x0000000420107825 */ /* 0x004fca00078e0210 */
[----:B------:R1:W-:Y:S04]  /*01f0*/  ST.E desc[UR6][R16.64+0x4], R23 ;  /* 0x0000041710007985 */ /* 0x0003e8000c101906 */
[----:B------:R-:W2:Y:S01]  /*0200*/  LDG.E.64 R4, desc[UR6][R4.64] ;  /* 0x0000000604047981 */ /* 0x000ea2000c1e1b00 */
[----:B0-----:R-:W0:Y:S01]  /*0210*/  LDC.64 R14, c[0x4][0x28] ;  /* 0x01000a00ff0e7b82 */ /* 0x001e220000000a00 */
[----:B------:R-:W-:Y:S01]  /*0220*/  UMOV UR4, URZ ;  /* 0x000000ff00047c82 */ /* 0x000fe20008000000 */
[----:B--2---:R-:W-:-:S05]  /*0230*/  IMAD.WIDE R10, R32, 0x4, R4 ;  /* 0x00000004200a7825 */ /* 0x004fca00078e0204 */
[----:B------:R2:W-:Y:S04]  /*0240*/  ST.E desc[UR6][R10.64+0x4], R23 ;  /* 0x000004170a007985 */ /* 0x0005e8000c101906 */
[----:B0-----:R-:W3:Y:S01]  /*0250*/  LDG.E.64 R18, desc[UR6][R14.64] ;  /* 0x000000060e127981 */ /* 0x001ee2000c1e1b00 */
[----:B------:R-:W-:Y:S02]  /*0260*/  IMAD.MOV.U32 R4, RZ, RZ, R9 ;  /* 0x000000ffff047224 */ /* 0x000fe400078e0009 */
[----:B------:R-:W-:Y:S02]  /*0270*/  IMAD.MOV.U32 R5, RZ, RZ, RZ ;  /* 0x000000ffff057224 */ /* 0x000fe400078e00ff */
[----:B-1----:R-:W-:Y:S02]  /*0280*/  IMAD.MOV.U32 R17, RZ, RZ, 0x30800000 ;  /* 0x30800000ff117424 */ /* 0x002fe400078e00ff */
[----:B------:R-:W-:-:S04]  /*0290*/  IMAD.WIDE.U32 R8, R8, -0x147e5, R4 ;  /* 0xfffeb81b08087825 */ /* 0x000fc800078e0004 */
[----:B------:R-:W-:-:S05]  /*02a0*/  VIADD R20, R9, UR4 ;  /* 0x0000000409147c36 */ /* 0x000fca0008000000 */
[----:B------:R-:W-:-:S04]  /*02b0*/  LOP3.LUT R0, R20, R8, RZ, 0x3c, !PT ;  /* 0x0000000814007212 */ /* 0x000fc800078e3cff */
[----:B------:R-:W-:-:S05]  /*02c0*/  I2FP.F32.U32 R0, R0 ;  /* 0x0000000000007245 */ /* 0x000fca0000201000 */
[----:B------:R-:W-:Y:S01]  /*02d0*/  FFMA R3, R0, R17, -2 ;  /* 0xc000000000037423 */ /* 0x000fe20000000011 */
[----:B---3--:R-:W-:-:S05]  /*02e0*/  IMAD.WIDE R18, R32, 0x4, R18 ;  /* 0x0000000420127825 */ /* 0x008fca00078e0212 */
[----:B------:R-:W-:Y:S04]  /*02f0*/  ST.E desc[UR6][R18.64], R3 ;  /* 0x0000000312007985 */ /* 0x000fe8000c101906 */
[----:B------:R-:W3:Y:S01]  /*0300*/  LDG.E.64 R14, desc[UR6][R14.64] ;  /* 0x000000060e0e7981 */ /* 0x000ee2000c1e1b00 */
[----:B------:R-:W-:Y:S02]  /*0310*/  IMAD.MOV.U32 R21, RZ, RZ, RZ ;  /* 0x000000ffff157224 */ /* 0x000fe400078e00ff */
[----:B--2---:R-:W-:-:S04]  /*0320*/  IMAD.WIDE.U32 R10, R8, -0x147e5, R20 ;  /* 0xfffeb81b080a7825 */ /* 0x004fc800078e0014 */
[----:B------:R-:W-:Y:S01]  /*0330*/  VIADD R16, R11, UR4 ;  /* 0x000000040b107c36 */ /* 0x000fe20008000000 */
[----:B------:R-:W0:Y:S04]  /*0340*/  LDCU UR4, c[0x3][0x4] ;  /* 0x00c00080ff0477ac */ /* 0x000e280008000800 */
[----:B------:R-:W-:-:S04]  /*0350*/  LOP3.LUT R0, R16, R10, RZ, 0x3c, !PT ;  /* 0x0000000a10007212 */ /* 0x000fc800078e3cff */
[----:B------:R-:W-:-:S05]  /*0360*/  I2FP.F32.U32 R0, R0 ;  /* 0x0000000000007245 */ /* 0x000fca0000201000 */
[----:B------:R-:W-:Y:S01]  /*0370*/  FFMA R17, R0, R17, -2 ;  /* 0xc000000000117423 */ /* 0x000fe20000000011 */
[----:B---3--:R-:W-:-:S05]  /*0380*/  IMAD.WIDE R8, R32, 0x4, R14 ;  /* 0x0000000420087825 */ /* 0x008fca00078e020e */
[----:B------:R1:W-:Y:S04]  /*0390*/  ST.E desc[UR6][R8.64+0x4], R17 ;  /* 0x0000041108007985 */ /* 0x0003e8000c101906 */
[----:B------:R-:W2:Y:S02]  /*03a0*/  LDG.E.64 R6, desc[UR6][R6.64] ;  /* 0x0000000606067981 */ /* 0x000ea4000c1e1b00 */
[----:B--2---:R-:W-:-:S05]  /*03b0*/  IMAD.WIDE R32, R32, 0x4, R6 ;  /* 0x0000000420207825 */ /* 0x004fca00078e0206 */
[----:B------:R-:W0:Y:S01]  /*03c0*/  LD.E R5, desc[UR6][R32.64] ;  /* 0x0000000620057980 */ /* 0x000e22000c101900 */
[----:B-1----:R-:W-:Y:S01]  /*03d0*/  IMAD.MOV.U32 R17, RZ, RZ, RZ ;  /* 0x000000ffff117224 */ /* 0x002fe200078e00ff */
[----:B------:R-:W-:Y:S01]  /*03e0*/  BSSY.RECONVERGENT B0, `(.L_x_23) ;  /* 0x0000009000007945 */ /* 0x000fe20003800200 */
[----:B------:R-:W-:Y:S01]  /*03f0*/  MOV R0, 0x470 ;  /* 0x0000047000007802 */ /* 0x000fe20000000f00 */
[----:B------:R-:W-:-:S04]  /*0400*/  IMAD.WIDE.U32 R10, R10, -0x147e5, R16 ;  /* 0xfffeb81b0a0a7825 */ /* 0x000fc800078e0010 */
[----:B0-----:R-:W-:Y:S01]  /*0410*/  FADD R3, R5, -UR4 ;  /* 0x8000000405037e21 */ /* 0x001fe20008000000 */
[----:B------:R-:W-:Y:S02]  /*0420*/  UMOV UR4, URZ ;  /* 0x000000ff00047c82 */ /* 0x000fe40008000000 */
[----:B------:R-:W-:Y:S01]  /*0430*/  VIADD R9, R11, UR4 ;  /* 0x000000040b097c36 */ /* 0x000fe20008000000 */
[----:B------:R-:W0:Y:S02]  /*0440*/  F2F.F64.F32 R34, R3 ;  /* 0x0000000300227310 */ /* 0x000e240000201800 */
[----:B0-----:R-:W-:-:S11]  /*0450*/  DADD R24, -RZ, |R34| ;  /* 0x00000000ff187229 */ /* 0x001fd60000000522 */
[----:B------:R-:W-:Y:S05]  /*0460*/  CALL.REL.NOINC `($_Z13init_particlev$__internal_accurate_pow) ;  /* 0x0000000c00b07944 */ /* 0x000fea0003c00000 */
[----:B------:R-:W-:Y:S05]  /*0470*/  BSYNC.RECONVERGENT B0 ;  /* 0x0000000000007941 */ /* 0x000fea0003800200 */
.L_x_23:
[----:B------:R-:W-:Y:S01]  /*0480*/  DADD R14, R34, 2 ;  /* 0x40000000220e7429 */ /* 0x000fe20000000000 */
[----:B------:R0:W1:Y:S01]  /*0490*/  F2F.F64.F32 R30, R5 ;  /* 0x00000005001e7310 */ /* 0x0000620000201800 */
[----:B------:R-:W-:Y:S01]  /*04a0*/  FSETP.NEU.AND P0, PT, R3, RZ, PT ;  /* 0x000000ff0300720b */ /* 0x000fe20003f0d000 */
[----:B------:R-:W-:Y:S03]  /*04b0*/  BSSY.RECONVERGENT B0, `(.L_x_24) ;  /* 0x000000c000007945 */ /* 0x000fe60003800200 */
[----:B------:R-:W-:Y:S02]  /*04c0*/  FSEL R6, R6, RZ, P0 ;  /* 0x000000ff06067208 */ /* 0x000fe40000000000 */
[----:B------:R-:W-:Y:S02]  /*04d0*/  FSEL R7, R20, RZ, P0 ;  /* 0x000000ff14077208 */ /* 0x000fe40000000000 */
[----:B------:R-:W-:-:S04]  /*04e0*/  LOP3.LUT R14, R15, 0x7ff00000, RZ, 0xc0, !PT ;  /* 0x7ff000000f0e7812 */ /* 0x000fc800078ec0ff */
[----:B------:R-:W-:-:S13]  /*04f0*/  ISETP.NE.AND P1, PT, R14, 0x7ff00000, PT ;  /* 0x7ff000000e00780c */ /* 0x000fda0003f25270 */
[----:B01----:R-:W-:Y:S05]  /*0500*/  @P1 BRA `(.L_x_25) ;  /* 0x0000000000181947 */ /* 0x003fea0003800000 */
[----:B------:R-:W-:-:S13]  /*0510*/  FSETP.NAN.AND P0, PT, R3, R3, PT ;  /* 0x000000030300720b */ /* 0x000fda0003f08000 */
[----:B------:R-:W-:Y:S01]  /*0520*/  @P0 DADD R6, R34, 2 ;  /* 0x4000000022060429 */ /* 0x000fe20000000000 */
[----:B------:R-:W-:Y:S10]  /*0530*/  @P0 BRA `(.L_x_25) ;  /* 0x00000000000c0947 */ /* 0x000ff40003800000 */
[----:B------:R-:W-:-:S14]  /*0540*/  DSETP.NEU.AND P0, PT, |R34|, +INF , PT ;  /* 0x7ff000002200742a */ /* 0x000fdc0003f0d200 */
[----:B------:R-:W-:Y:S02]  /*0550*/  @!P0 IMAD.MOV.U32 R6, RZ, RZ, 0x0 ;  /* 0x00000000ff068424 */ /* 0x000fe400078e00ff */
[----:B------:R-:W-:-:S07]  /*0560*/  @!P0 IMAD.MOV.U32 R7, RZ, RZ, 0x7ff00000 ;  /* 0x7ff00000ff078424 */ /* 0x000fce00078e00ff */
.L_x_25:
[----:B------:R-:W-:Y:S05]  /*0570*/  BSYNC.RECONVERGENT B0 ;  /* 0x0000000000007941 */ /* 0x000fea0003800200 */
.L_x_24:
[----:B------:R-:W-:Y:S01]  /*0580*/  DADD R14, RZ, R6 ;  /* 0x00000000ff0e7229 */ /* 0x000fe20000000006 */
[----:B------:R-:W-:Y:S01]  /*0590*/  FSETP.NEU.AND P0, PT, R3, 1, PT ;  /* 0x3f8000000300780b */ /* 0x000fe20003f0d000 */
[----:B------:R-:W-:Y:S01]  /*05a0*/  DADD R24, -RZ, |R30| ;  /* 0x00000000ff187229 */ /* 0x000fe2000000051e */
[----:B------:R-:W-:Y:S01]  /*05b0*/  BSSY.RECONVERGENT B0, `(.L_x_26) ;  /* 0x0000005000007945 */ /* 0x000fe20003800200 */
[----:B------:R-:W-:Y:S02]  /*05c0*/  MOV R0, 0x600 ;  /* 0x0000060000007802 */ /* 0x000fe40000000f00 */
[----:B------:R-:W0:Y:S02]  /*05d0*/  F2F.F32.F64 R7, R14 ;  /* 0x0000000e00077310 */ /* 0x000e240000301000 */
[----:B0-----:R-:W-:-:S07]  /*05e0*/  FSEL R7, R7, 1, P0 ;  /* 0x3f80000007077808 */ /* 0x001fce0000000000 */
[----:B------:R-:W-:Y:S05]  /*05f0*/  CALL.REL.NOINC `($_Z13init_particlev$__internal_accurate_pow) ;  /* 0x0000000c004c7944 */ /* 0x000fea0003c00000 */
[----:B------:R-:W-:Y:S05]  /*0600*/  BSYNC.RECONVERGENT B0 ;  /* 0x0000000000007941 */ /* 0x000fea0003800200 */
.L_x_26:
[----:B------:R0:W5:Y:S01]  /*0610*/  LD.E R3, desc[UR6][R32.64+0x4] ;  /* 0x0000040620037980 */ /* 0x000162000c101900 */
[----:B------:R-:W-:Y:S01]  /*0620*/  DADD R14, R30, 2 ;  /* 0x400000001e0e7429 */ /* 0x000fe20000000000 */
[----:B------:R-:W-:Y:S01]  /*0630*/  FSETP.NEU.AND P0, PT, R5, RZ, PT ;  /* 0x000000ff0500720b */ /* 0x000fe20003f0d000 */
[----:B------:R-:W-:Y:S08]  /*0640*/  BSSY.RECONVERGENT B0, `(.L_x_27) ;  /* 0x000000c000007945 */ /* 0x000ff00003800200 */
[----:B------:R-:W-:-:S02]  /*0650*/  LOP3.LUT R14, R15, 0x7ff00000, RZ, 0xc0, !PT ;  /* 0x7ff000000f0e7812 */ /* 0x000fc400078ec0ff */
[----:B------:R-:W-:Y:S02]  /*0660*/  FSEL R15, R20, RZ, P0 ;  /* 0x000000ff140f7208 */ /* 0x000fe40000000000 */
[----:B------:R-:W-:Y:S02]  /*0670*/  ISETP.NE.AND P1, PT, R14, 0x7ff00000, PT ;  /* 0x7ff000000e00780c */ /* 0x000fe40003f25270 */
[----:B------:R-:W-:-:S11]  /*0680*/  FSEL R14, R6, RZ, P0 ;  /* 0x000000ff060e7208 */ /* 0x000fd60000000000 */
[----:B0-----:R-:W-:Y:S05]  /*0690*/  @P1 BRA `(.L_x_28) ;  /* 0x0000000000181947 */ /* 0x001fea0003800000 */
[----:B------:R-:W-:-:S13]  /*06a0*/  FSETP.NAN.AND P0, PT, R5, R5, PT ;  /* 0x000000050500720b */ /* 0x000fda0003f08000 */
[----:B------:R-:W-:Y:S01]  /*06b0*/  @P0 DADD R14, R30, 2 ;  /* 0x400000001e0e0429 */ /* 0x000fe20000000000 */
[----:B------:R-:W-:Y:S10]  /*06c0*/  @P0 BRA `(.L_x_28) ;  /* 0x00000000000c0947 */ /* 0x000ff40003800000 */
[----:B------:R-:W-:-:S14]  /*06d0*/  DSETP.NEU.AND P0, PT, |R30|, +INF , PT ;  /* 0x7ff000001e00742a */ /* 0x000fdc0003f0d200 */
[----:B------:R-:W-:Y:S02]  /*06e0*/  @!P0 IMAD.MOV.U32 R14, RZ, RZ, 0x0 ;  /* 0x00000000ff0e8424 */ /* 0x000fe400078e00ff */
[----:B------:R-:W-:-:S07]  /*06f0*/  @!P0 IMAD.MOV.U32 R15, RZ, RZ, 0x7ff00000 ;  /* 0x7ff00000ff0f8424 */ /* 0x000fce00078e00ff */
.L_x_28:
[----:B------:R-:W-:Y:S05]  /*0700*/  BSYNC.RECONVERGENT B0 ;  /* 0x0000000000007941 */ /* 0x000fea0003800200 */
.L_x_27:
[----:B------:R-:W0:Y:S01]  /*0710*/  LDCU UR4, c[0x3][0x8] ;  /* 0x00c00100ff0477ac */ /* 0x000e220008000800 */
[----:B------:R-:W-:Y:S01]  /*0720*/  DADD R14, RZ, R14 ;  /* 0x00000000ff0e7229 */ /* 0x000fe2000000000e */
[----:B------:R-:W-:Y:S01]  /*0730*/  FSETP.NEU.AND P0, PT, R5, 1, PT ;  /* 0x3f8000000500780b */ /* 0x000fe20003f0d000 */
[----:B------:R-:W-:Y:S01]  /*0740*/  BSSY.RECONVERGENT B0, `(.L_x_29) ;  /* 0x0000008000007945 */ /* 0x000fe20003800200 */
[----:B------:R-:W-:-:S07]  /*0750*/  MOV R0, 0x7c0 ;  /* 0x000007c000007802 */ /* 0x000fce0000000f00 */
[----:B------:R-:W1:Y:S01]  /*0760*/  F2F.F32.F64 R14, R14 ;  /* 0x0000000e000e7310 */ /* 0x000e620000301000 */
[----:B0----5:R-:W-:-:S07]  /*0770*/  FADD R4, R3, -UR4 ;  /* 0x8000000403047e21 */ /* 0x021fce0008000000 */
[----:B------:R-:W0:Y:S01]  /*0780*/  F2F.F64.F32 R30, R4 ;  /* 0x00000004001e7310 */ /* 0x000e220000201800 */
[----:B-1----:R-:W-:Y:S01]  /*0790*/  FSEL R5, R14, 1, P0 ;  /* 0x3f8000000e057808 */ /* 0x002fe20000000000 */
[----:B0-----:R-:W-:-:S11]  /*07a0*/  DADD R24, -RZ, |R30| ;  /* 0x00000000ff187229 */ /* 0x001fd6000000051e */
[----:B------:R-:W-:Y:S05]  /*07b0*/  CALL.REL.NOINC `($_Z13init_particlev$__internal_accurate_pow) ;  /* 0x0000000800dc7944 */ /* 0x000fea0003c00000 */
[----:B------:R-:W-:Y:S05]  /*07c0*/  BSYNC.RECONVERGENT B0 ;  /* 0x0000000000007941 */ /* 0x000fea0003800200 */
.L_x_29:
[----:B------:R-:W-:Y:S01]  /*07d0*/  DADD R14, R30, 2 ;  /* 0x400000001e0e7429 */ /* 0x000fe20000000000 */
[----:B------:R-:W-:Y:S01]  /*07e0*/  FSETP.NEU.AND P0, PT, R4, RZ, PT ;  /* 0x000000ff0400720b */ /* 0x000fe20003f0d000 */
[----:B------:R-:W-:Y:S08]  /*07f0*/  BSSY.RECONVERGENT B0, `(.L_x_30) ;  /* 0x000000e000007945 */ /* 0x000ff00003800200 */
[----:B------:R-:W-:-:S02]  /*0800*/  LOP3.LUT R14, R15, 0x7ff00000, RZ, 0xc0, !PT ;  /* 0x7ff000000f0e7812 */ /* 0x000fc400078ec0ff */
[----:B------:R-:W-:Y:S02]  /*0810*/  FSEL R15, R20, RZ, P0 ;  /* 0x000000ff140f7208 */ /* 0x000fe40000000000 */
[----:B------:R-:W-:Y:S02]  /*0820*/  ISETP.NE.AND P1, PT, R14, 0x7ff00000, PT ;  /* 0x7ff000000e00780c */ /* 0x000fe40003f25270 */
[----:B------:R-:W-:-:S11]  /*0830*/  FSEL R14, R6, RZ, P0 ;  /* 0x000000ff060e7208 */ /* 0x000fd60000000000 */
[----:B------:R-:W-:Y:S05]  /*0840*/  @P1 BRA `(.L_x_31) ;  /* 0x0000000000201947 */ /* 0x000fea0003800000 */
[----:B------:R-:W-:-:S13]  /*0850*/  FSETP.NAN.AND P0, PT, R4, R4, PT ;  /* 0x000000040400720b */ /* 0x000fda0003f08000 */
[----:B------:R-:W-:Y:S05]  /*0860*/  @P0 BRA `(.L_x_32) ;  /* 0x0000000000140947 */ /* 0x000fea0003800000 */
[----:B------:R-:W-:-:S14]  /*0870*/  DSETP.NEU.AND P0, PT, |R30|, +INF , PT ;  /* 0x7ff000001e00742a */ /* 0x000fdc0003f0d200 */
[----:B------:R-:W-:Y:S05]  /*0880*/  @P0 BRA `(.L_x_31) ;  /* 0x0000000000100947 */ /* 0x000fea0003800000 */
[----:B------:R-:W-:Y:S02]  /*0890*/  IMAD.MOV.U32 R14, RZ, RZ, 0x0 ;  /* 0x00000000ff0e7424 */ /* 0x000fe400078e00ff */
[----:B------:R-:W-:Y:S01]  /*08a0*/  IMAD.MOV.U32 R15, RZ, RZ, 0x7ff00000 ;  /* 0x7ff00000ff0f7424 */ /* 0x000fe200078e00ff */
[----:B------:R-:W-:Y:S06]  /*08b0*/  BRA `(.L_x_31) ;  /* 0x0000000000047947 */ /* 0x000fec0003800000 */
.L_x_32:
[----:B------:R-:W-:-:S11]  /*08c0*/  DADD R14, R30, 2 ;  /* 0x400000001e0e7429 */ /* 0x000fd60000000000 */
.L_x_31:
[----:B------:R-:W-:Y:S05]  /*08d0*/  BSYNC.RECONVERGENT B0 ;  /* 0x0000000000007941 */ /* 0x000fea0003800200 */
.L_x_30:
[----:B------:R-:W0:Y:S01]  /*08e0*/  F2F.F64.F32 R6, R7 ;  /* 0x0000000700067310 */ /* 0x000e220000201800 */
[----:B------:R-:W-:Y:S01]  /*08f0*/  FSETP.NEU.AND P0, PT, R4, 1, PT ;  /* 0x3f8000000400780b */ /* 0x000fe20003f0d000 */
[----:B------:R-:W-:Y:S01]  /*0900*/  BSSY.RECONVERGENT B0, `(.L_x_33) ;  /* 0x0000009000007945 */ /* 0x000fe20003800200 */
[----:B------:R-:W-:Y:S02]  /*0910*/  MOV R0, 0x990 ;  /* 0x0000099000007802 */ /* 0x000fe40000000f00 */
[----:B------:R-:W-:Y:S02]  /*0920*/  FSEL R14, R14, RZ, P0 ;  /* 0x000000ff0e0e7208 */ /* 0x000fe40000000000 */
[----:B------:R-:W-:Y:S01]  /*0930*/  FSEL R15, R15, 1.875, P0 ;  /* 0x3ff000000f0f7808 */ /* 0x000fe20000000000 */
[----:B------:R-:W1:Y:S05]  /*0940*/  F2F.F64.F32 R30, R3 ;  /* 0x00000003001e7310 */ /* 0x000e6a0000201800 */
[----:B0-----:R-:W-:-:S06]  /*0950*/  DADD R14, R6, R14 ;  /* 0x00000000060e7229 */ /* 0x001fcc000000000e */
[----:B------:R0:W2:Y:S01]  /*0960*/  F2F.F32.F64 R4, R14 ;  /* 0x0000000e00047310 */ /* 0x0000a20000301000 */
[----:B-1----:R-:W-:-:S11]  /*0970*/  DADD R24, -RZ, |R30| ;  /* 0x00000000ff187229 */ /* 0x002fd6000000051e */
[----:B0-2---:R-:W-:Y:S05]  /*0980*/  CALL.REL.NOINC `($_Z13init_particlev$__internal_accurate_pow) ;  /* 0x0000000800687944 */ /* 0x005fea0003c00000 */
[----:B------:R-:W-:Y:S05]  /*0990*/  BSYNC.RECONVERGENT B0 ;  /* 0x0000000000007941 */ /* 0x000fea0003800200 */
.L_x_33:
[----:B------:R-:W-:Y:S01]  /*09a0*/  DADD R14, R30, 2 ;  /* 0x400000001e0e7429 */ /* 0x000fe20000000000 */
[----:B------:R-:W-:Y:S01]  /*09b0*/  FSETP.NEU.AND P0, PT, R3, RZ, PT ;  /* 0x000000ff0300720b */ /* 0x000fe20003f0d000 */
[----:B------:R-:W-:Y:S03]  /*09c0*/  BSSY.RECONVERGENT B0, `(.L_x_34) ;  /* 0x000000e000007945 */ /* 0x000fe60003800200 */
[----:B------:R-:W-:Y:S02]  /*09d0*/  FSEL R6, R6, RZ, P0 ;  /* 0x000000ff06067208 */ /* 0x000fe40000000000 */
[----:B------:R-:W-:-:S03]  /*09e0*/  FSEL R7, R20, RZ, P0 ;  /* 0x000000ff14077208 */ /* 0x000fc60000000000 */
[----:B------:R-:W-:-:S04]  /*09f0*/  LOP3.LUT R14, R15, 0x7ff00000, RZ, 0xc0, !PT ;  /* 0x7ff000000f0e7812 */ /* 0x000fc800078ec0ff */
[----:B------:R-:W-:-:S13]  /*0a00*/  ISETP.NE.AND P1, PT, R14, 0x7ff00000, PT ;  /* 0x7ff000000e00780c */ /* 0x000fda0003f25270 */
        /* <DEDUP_REMOVED lines=8> */
.L_x_36:
[----:B------:R-:W-:-:S11]  /*0a90*/  DADD R6, R30, 2 ;  /* 0x400000001e067429 */ /* 0x000fd60000000000 */
.L_x_35:
[----:B------:R-:W-:Y:S05]  /*0aa0*/  BSYNC.RECONVERGENT B0 ;  /* 0x0000000000007941 */ /* 0x000fea0003800200 */
.L_x_34:
[----:B------:R-:W0:Y:S01]  /*0ab0*/  F2F.F64.F32 R14, R5 ;  /* 0x00000005000e7310 */ /* 0x000e220000201800 */
[----:B------:R-:W-:Y:S01]  /*0ac0*/  FSETP.NEU.AND P0, PT, R3, 1, PT ;  /* 0x3f8000000300780b */ /* 0x000fe20003f0d000 */
[----:B------:R-:W-:Y:S01]  /*0ad0*/  IMAD.MOV.U32 R16, RZ, RZ, 0x3dcccccd ;  /* 0x3dcccccdff107424 */ /* 0x000fe200078e00ff */
[----:B------:R-:W-:Y:S02]  /*0ae0*/  BSSY.RECONVERGENT B0, `(.L_x_37) ;  /* 0x0000011000007945 */ /* 0x000fe40003800200 */
[----:B------:R-:W-:Y:S02]  /*0af0*/  FSEL R6, R6, RZ, P0 ;  /* 0x000000ff06067208 */ /* 0x000fe40000000000 */
[----:B------:R-:W-:-:S06]  /*0b00*/  FSEL R7, R7, 1.875, P0 ;  /* 0x3ff0000007077808 */ /* 0x000fcc0000000000 */
[----:B0-----:R-:W-:Y:S01]  /*0b10*/  DADD R14, R14, R6 ;  /* 0x000000000e0e7229 */ /* 0x001fe20000000006 */
[----:B------:R-:W-:-:S04]  /*0b20*/  IMAD.MOV.U32 R7, RZ, RZ, 0x3f800000 ;  /* 0x3f800000ff077424 */ /* 0x000fc800078e00ff */
[----:B------:R-:W-:-:S05]  /*0b30*/  FFMA R6, R16, -10, R7 ;  /* 0xc120000010067823 */ /* 0x000fca0000000007 */
[----:B------:R-:W0:Y:S02]  /*0b40*/  F2F.F32.F64 R14, R14 ;  /* 0x0000000e000e7310 */ /* 0x000e240000301000 */
[----:B0-----:R-:W-:-:S04]  /*0b50*/  FFMA R3, R14, 100, R7 ;  /* 0x42c800000e037823 */ /* 0x001fc80000000007 */
[----:B------:R-:W-:Y:S01]  /*0b60*/  FMUL R0, R4, R3 ;  /* 0x0000000304007220 */ /* 0x000fe20000400000 */
[----:B------:R-:W-:-:S03]  /*0b70*/  FFMA R3, R6, R16, 0.10000000149011611938 ;  /* 0x3dcccccd06037423 */ /* 0x000fc60000000010 */
[----:B------:R-:W0:Y:S01]  /*0b80*/  FCHK P0, R0, 10 ;  /* 0x4120000000007902 */ /* 0x000e220000000000 */
[----:B------:R-:W-:-:S04]  /*0b90*/  FFMA R4, R0, R3, RZ ;  /* 0x0000000300047223 */ /* 0x000fc800000000ff */
[----:B------:R-:W-:-:S04]  /*0ba0*/  FFMA R5, R4, -10, R0 ;  /* 0xc120000004057823 */ /* 0x000fc80000000000 */
[----:B------:R-:W-:Y:S01]  /*0bb0*/  FFMA R3, R3, R5, R4 ;  /* 0x0000000503037223 */ /* 0x000fe20000000004 */
[----:B0-----:R-:W-:Y:S06]  /*0bc0*/  @!P0 BRA `(.L_x_38) ;  /* 0x0000000000088947 */ /* 0x001fec0003800000 */
[----:B------:R-:W-:-:S07]  /*0bd0*/  MOV R4, 0xbf0 ;  /* 0x00000bf000047802 */ /* 0x000fce0000000f00 */
[----:B------:R-:W-:Y:S05]  /*0be0*/  CALL.REL.NOINC `($__internal_1_$__cuda_sm3x_div_rn_noftz_f32_slowpath) ;  /* 0x0000000000507944 */ /* 0x000fea0003c00000 */
.L_x_38:
[----:B------:R-:W-:Y:S05]  /*0bf0*/  BSYNC.RECONVERGENT B0 ;  /* 0x0000000000007941 */ /* 0x000fea0003800200 */
.L_x_37:
[----:B------:R-:W0:Y:S02]  /*0c00*/  LDC.64 R4, c[0x4][0x48] ;  /* 0x01001200ff047b82 */ /* 0x000e240000000a00 */
[----:B0-----:R-:W2:Y:S06]  /*0c10*/  LDG.E.64 R4, desc[UR6][R4.64] ;  /* 0x0000000604047981 */ /* 0x001eac000c1e1b00 */
[----:B------:R-:W0:Y:S01]  /*0c20*/  LDC.64 R6, c[0x4][0x40] ;  /* 0x01001000ff067b82 */ /* 0x000e220000000a00 */
[C---:B------:R-:W-:Y:S01]  /*0c30*/  IMAD.SHL.U32 R19, R2.reuse, 0x4, RZ ;  /* 0x0000000402137824 */ /* 0x040fe200078e00ff */
[----:B------:R-:W-:-:S04]  /*0c40*/  SHF.L.U64.HI R11, R2, 0x2, R12 ;  /* 0x00000002020b7819 */ /* 0x000fc8000001020c */
[----:B--2---:R-:W-:-:S05]  /*0c50*/  IADD3 R16, P0, PT, R4, R19, RZ ;  /* 0x0000001304107210 */ /* 0x004fca0007f1e0ff */
[----:B------:R-:W-:-:S05]  /*0c60*/  IMAD.X R17, R5, 0x1, R11, P0 ;  /* 0x0000000105117824 */ /* 0x000fca00000e060b */
[----:B------:R-:W-:Y:S04]  /*0c70*/  ST.E desc[UR6][R16.64], R3 ;  /* 0x0000000310007985 */ /* 0x000fe8000c101906 */
[----:B0-----:R-:W2:Y:S01]  /*0c80*/  LDG.E.64 R6, desc[UR6][R6.64] ;  /* 0x0000000606067981 */ /* 0x001ea2000c1e1b00 */
[----:B------:R-:W0:Y:S01]  /*0c90*/  LDC.64 R14, c[0x4][0x38] ;  /* 0x01000e00ff0e7b82 */ /* 0x000e220000000a00 */
[----:B--2---:R-:W-:-:S05]  /*0ca0*/  IADD3 R18, P0, PT, R6, R19, RZ ;  /* 0x0000001306127210 */ /* 0x004fca0007f1e0ff */
[----:B------:R-:W-:-:S05]  /*0cb0*/  IMAD.X R19, R7, 0x1, R11, P0 ;  /* 0x0000000107137824 */ /* 0x000fca00000e060b */
[----:B------:R-:W-:Y:S04]  /*0cc0*/  ST.E desc[UR6][R18.64], R3 ;  /* 0x0000000312007985 */ /* 0x000fe8000c101906 */
[----:B0-----:R-:W2:Y:S01]  /*0cd0*/  LDG.E.64 R14, desc[UR6][R14.64] ;  /* 0x000000060e0e7981 */ /* 0x001ea2000c1e1b00 */
[----:B------:R-:W-:Y:S01]  /*0ce0*/  IMAD.MOV.U32 R8, RZ, RZ, R10 ;  /* 0x000000ffff087224 */ /* 0x000fe200078e000a */
[----:B--2---:R-:W-:-:S04]  /*0cf0*/  LEA R4, P0, R2, R14, 0x3 ;  /* 0x0000000e02047211 */ /* 0x004fc800078018ff */
[----:B------:R-:W-:-:S05]  /*0d00*/  LEA.HI.X R5, R2, R15, R12, 0x3, P0 ;  /* 0x0000000f02057211 */ /* 0x000fca00000f1c0c */
[----:B------:R-:W-:Y:S01]  /*0d10*/  ST.E.64 desc[UR6][R4.64], R8 ;  /* 0x0000000804007985 */ /* 0x000fe2000c101b06 */
[----:B------:R-:W-:Y:S05]  /*0d20*/  EXIT ;  /* 0x000000000000794d */ /* 0x000fea0003800000 */
        .weak           $__internal_1_$__cuda_sm3x_div_rn_noftz_f32_slowpath
        .type           $__internal_1_$__cuda_sm3x_div_rn_noftz_f32_slowpath,@function
        .size           $__internal_1_$__cuda_sm3x_div_rn_noftz_f32_slowpath,($_Z13init_particlev$__internal_accurate_pow - $__internal_1_$__cuda_sm3x_div_rn_noftz_f32_slowpath)
$__internal_1_$__cuda_sm3x_div_rn_noftz_f32_slowpath:
[--C-:B------:R-:W-:Y:S01]  /*0d30*/  SHF.R.U32.HI R3, RZ, 0x17, R0.reuse ;  /* 0x00000017ff037819 */ /* 0x100fe20000011600 */
[----:B------:R-:W-:Y:S04]  /*0d40*/  BSSY.RECONVERGENT B1, `(.L_x_39) ;  /* 0x000005c000017945 */ /* 0x000fe80003800200 */
[----:B------:R-:W-:Y:S01]  /*0d50*/  BSSY.RELIABLE B2, `(.L_x_40) ;  /* 0x000001a000027945 */ /* 0x000fe20003800100 */
[----:B------:R-:W-:Y:S01]  /*0d60*/  LOP3.LUT R14, R3, 0xff, RZ, 0xc0, !PT ;  /* 0x000000ff030e7812 */ /* 0x000fe200078ec0ff */
[----:B------:R-:W-:-:S04]  /*0d70*/  IMAD.MOV.U32 R3, RZ, RZ, R0 ;  /* 0x000000ffff037224 */ /* 0x000fc800078e0000 */
[----:B------:R-:W-:-:S05]  /*0d80*/  VIADD R7, R14, 0xffffffff ;  /* 0xffffffff0e077836 */ /* 0x000fca0000000000 */
[----:B------:R-:W-:-:S13]  /*0d90*/  ISETP.GT.U32.OR P0, PT, R7, 0xfd, !PT ;  /* 0x000000fd0700780c */ /* 0x000fda0007f04470 */
[----:B------:R-:W-:Y:S01]  /*0da0*/  @!P0 IMAD.MOV.U32 R5, RZ, RZ, RZ ;  /* 0x000000ffff058224 */ /* 0x000fe200078e00ff */
[----:B------:R-:W-:Y:S06]  /*0db0*/  @!P0 BRA `(.L_x_41) ;  /* 0x00000000004c8947 */ /* 0x000fec0003800000 */
[----:B------:R-:W-:-:S13]  /*0dc0*/  FSETP.GTU.FTZ.AND P0, PT, |R0|, +INF , PT ;  /* 0x7f8000000000780b */ /* 0x000fda0003f1c200 */
[----:B------:R-:W-:Y:S05]  /*0dd0*/  @P0 BREAK.RELIABLE B2 ;  /* 0x0000000000020942 */ /* 0x000fea0003800100 */
[----:B------:R-:W-:Y:S05]  /*0de0*/  @P0 BRA `(.L_x_42) ;  /* 0x0000000400400947 */ /* 0x000fea0003800000 */
[----:B------:R-:W-:-:S05]  /*0df0*/  IMAD.MOV.U32 R6, RZ, RZ, 0x41200000 ;  /* 0x41200000ff067424 */ /* 0x000fca00078e00ff */
        /* <DEDUP_REMOVED lines=15> */
.L_x_41:
[----:B------:R-:W-:Y:S05]  /*0ef0*/  BSYNC.RELIABLE B2 ;  /* 0x0000000000027941 */ /* 0x000fea0003800100 */
.L_x_40:
        /* <DEDUP_REMOVED lines=16> */
[----:B------:R-:W-:-:S05]  /*1000*/  LOP3.LUT R0, R0, 0xff, RZ, 0xc0, !PT ;  /* 0x000000ff00007812 */ /* 0x000fca00078ec0ff */
[----:B------:R-:W-:-:S04]  /*1010*/  IMAD.IADD R16, R0, 0x1, R5 ;  /* 0x0000000100107824 */ /* 0x000fc800078e0205 */
        /* <DEDUP_REMOVED lines=17> */
[----:B------:R-:W-:Y:S01]  /*1130*/  IMAD.MOV R14, RZ, RZ, -R16 ;  /* 0x000000ffff0e7224 */ /* 0x000fe200078e0a10 */
[----:B------:R-:W-:-:S03]  /*1140*/  LOP3.LUT R5, R5, 0x800000, RZ, 0xfc, !PT ;  /* 0x0080000005057812 */ /* 0x000fc600078efcff */
        /* <DEDUP_REMOVED lines=13> */
.L_x_48:
[----:B------:R-:W-:-:S04]  /*1220*/  LOP3.LUT R3, R3, 0x80000000, RZ, 0xc0, !PT ;  /* 0x8000000003037812 */ /* 0x000fc800078ec0ff */
[----:B------:R-:W-:Y:S01]  /*1230*/  LOP3.LUT R3, R3, 0x7f800000, RZ, 0xfc, !PT ;  /* 0x7f80000003037812 */ /* 0x000fe200078efcff */
[----:B------:R-:W-:Y:S06]  /*1240*/  BRA `(.L_x_49) ;  /* 0x0000000000047947 */ /* 0x000fec0003800000 */
.L_x_47:
[----:B------:R-:W-:-:S07]  /*1250*/  IMAD R3, R5, 0x800000, R3 ;  /* 0x0080000005037824 */ /* 0x000fce00078e0203 */
.L_x_49:
[----:B------:R-:W-:Y:S05]  /*1260*/  BSYNC.RECONVERGENT B2 ;  /* 0x0000000000027941 */ /* 0x000fea0003800200 */
.L_x_46:
[----:B------:R-:W-:Y:S05]  /*1270*/  BRA `(.L_x_50) ;  /* 0x0000000000207947 */ /* 0x000fea0003800000 */
.L_x_45:
[----:B------:R-:W-:-:S04]  /*1280*/  LOP3.LUT R3, R6, 0x80000000, R3, 0x48, !PT ;  /* 0x8000000006037812 */ /* 0x000fc800078e4803 */
[----:B------:R-:W-:Y:S01]  /*1290*/  LOP3.LUT R3, R3, 0x7f800000, RZ, 0xfc, !PT ;  /* 0x7f80000003037812 */ /* 0x000fe200078efcff */
[----:B------:R-:W-:Y:S06]  /*12a0*/  BRA `(.L_x_50) ;  /* 0x0000000000147947 */ /* 0x000fec0003800000 */
.L_x_44:
[----:B------:R-:W-:Y:S01]  /*12b0*/  LOP3.LUT R3, R6, 0x80000000, R3, 0x48, !PT ;  /* 0x8000000006037812 */ /* 0x000fe200078e4803 */
[----:B------:R-:W-:Y:S06]  /*12c0*/  BRA `(.L_x_50) ;  /* 0x00000000000c7947 */ /* 0x000fec0003800000 */
.L_x_43:
[----:B------:R-:W0:Y:S01]  /*12d0*/  MUFU.RSQ R3, -QNAN ;  /* 0xffc0000000037908 */ /* 0x000e220000001400 */
[----:B------:R-:W-:Y:S05]  /*12e0*/  BRA `(.L_x_50) ;  /* 0x0000000000047947 */ /* 0x000fea0003800000 */
.L_x_42:
[----:B------:R-:W-:-:S07]  /*12f0*/  FADD.FTZ R3, R0, 10 ;  /* 0x4120000000037421 */ /* 0x000fce0000010000 */
.L_x_50:
[----:B------:R-:W-:Y:S05]  /*1300*/  BSYNC.RECONVERGENT B1 ;  /* 0x0000000000017941 */ /* 0x000fea0003800200 */
.L_x_39:
[----:B------:R-:W-:-:S04]  /*1310*/  IMAD.MOV.U32 R5, RZ, RZ, 0x0 ;  /* 0x00000000ff057424 */ /* 0x000fc800078e00ff */
[----:B0-----:R-:W-:Y:S05]  /*1320*/  RET.REL.NODEC R4 `(_Z13init_particlev) ;  /* 0xffffffec04347950 */ /* 0x001fea0003c3ffff */
        .type           $_Z13init_particlev$__internal_accurate_pow,@function
        .size           $_Z13init_particlev$__internal_accurate_pow,(.L_x_55 - $_Z13init_particlev$__internal_accurate_pow)
$_Z13init_particlev$__internal_accurate_pow:
[----:B------:R-:W-:Y:S01]  /*1330*/  ISETP.GT.U32.AND P0, PT, R25, 0xfffff, PT ;  /* 0x000fffff1900780c */ /* 0x000fe20003f04070 */
[----:B------:R-:W-:Y:S01]  /*1340*/  IMAD.MOV.U32 R6, RZ, RZ, R25 ;  /* 0x000000ffff067224 */ /* 0x000fe200078e0019 */
[----:B------:R-:W-:Y:S01]  /*1350*/  UMOV UR4, 0x7d2cafe2 ;  /* 0x7d2cafe200047882 */ /* 0x000fe20000000000 */
[----:B------:R-:W-:Y:S01]  /*1360*/  IMAD.MOV.U32 R16, RZ, RZ, R24 ;  /* 0x000000ffff107224 */ /* 0x000fe200078e0018 */
[----:B------:R-:W-:Y:S01]  /*1370*/  UMOV UR5, 0x3eb0f5ff ;  /* 0x3eb0f5ff00057882 */ /* 0x000fe20000000000 */
[----:B------:R-:W-:Y:S01]  /*1380*/  IMAD.MOV.U32 R14, RZ, RZ, RZ ;  /* 0x000000ffff0e7224 */ /* 0x000fe200078e00ff */
[----:B------:R-:W-:Y:S01]  /*1390*/  UMOV UR8, 0x3b39803f ;  /* 0x3b39803f00087882 */ /* 0x000fe20000000000 */
[----:B------:R-:W-:Y:S01]  /*13a0*/  IMAD.MOV.U32 R18, RZ, RZ, 0x41ad3b5a ;  /* 0x41ad3b5aff127424 */ /* 0x000fe200078e00ff */
[----:B------:R-:W-:Y:S01]  /*13b0*/  UMOV UR9, 0x3c7abc9e ;  /* 0x3c7abc9e00097882 */ /* 0x000fe20000000000 */
[----:B------:R-:W-:-:S04]  /*13c0*/  IMAD.MOV.U32 R19, RZ, RZ, 0x3ed0f5d2 ;  /* 0x3ed0f5d2ff137424 */ /* 0x000fc800078e00ff */
[----:B------:R-:W-:-:S10]  /*13d0*/  @!P0 DMUL R26, R24, 1.80143985094819840000e+16 ;  /* 0x43500000181a8828 */ /* 0x000fd40000000000 */
[----:B------:R-:W-:Y:S02]  /*13e0*/  @!P0 IMAD.MOV.U32 R6, RZ, RZ, R27 ;  /* 0x000000ffff068224 */ /* 0x000fe400078e001b */
[----:B------:R-:W-:-:S03]  /*13f0*/  @!P0 IMAD.MOV.U32 R16, RZ, RZ, R26 ;  /* 0x000000ffff108224 */ /* 0x000fc600078e001a */
[----:B------:R-:W-:-:S04]  /*1400*/  LOP3.LUT R6, R6, 0x800fffff, RZ, 0xc0, !PT ;  /* 0x800fffff06067812 */ /* 0x000fc800078ec0ff */
[----:B------:R-:W-:Y:S02]  /*1410*/  LOP3.LUT R17, R6, 0x3ff00000, RZ, 0xfc, !PT ;  /* 0x3ff0000006117812 */ /* 0x000fe400078efcff */
[----:B------:R-:W-:Y:S02]  /*1420*/  SHF.R.U32.HI R6, RZ, 0x14, R25 ;  /* 0x00000014ff067819 */ /* 0x000fe40000011619 */
[----:B------:R-:W-:Y:S02]  /*1430*/  ISETP.GE.U32.AND P1, PT, R17, 0x3ff6a09f, PT ;  /* 0x3ff6a09f1100780c */ /* 0x000fe40003f26070 */
[----:B------:R-:W-:-:S11]  /*1440*/  @!P0 LEA.HI R6, R27, 0xffffffca, RZ, 0xc ;  /* 0xffffffca1b068811 */ /* 0x000fd600078f60ff */
[----:B------:R-:W-:-:S04]  /*1450*/  @P1 VIADD R15, R17, 0xfff00000 ;  /* 0xfff00000110f1836 */ /* 0x000fc80000000000 */
[----:B------:R-:W-:-:S06]  /*1460*/  @P1 IMAD.MOV.U32 R17, RZ, RZ, R15 ;  /* 0x000000ffff111224 */ /* 0x000fcc00078e000f */
[C---:B------:R-:W-:Y:S02]  /*1470*/  DADD R22, R16.reuse, 1 ;  /* 0x3ff0000010167429 */ /* 0x040fe40000000000 */
[----:B------:R-:W-:-:S04]  /*1480*/  DADD R16, R16, -1 ;  /* 0xbff0000010107429 */ /* 0x000fc80000000000 */
[----:B------:R-:W0:Y:S02]  /*1490*/  MUFU.RCP64H R15, R23 ;  /* 0x00000017000f7308 */ /* 0x000e240000001800 */
[----:B0-----:R-:W-:-:S08]  /*14a0*/  DFMA R20, -R22, R14, 1 ;  /* 0x3ff000001614742b */ /* 0x001fd0000000010e */
[----:B------:R-:W-:-:S08]  /*14b0*/  DFMA R20, R20, R20, R20 ;  /* 0x000000141414722b */ /* 0x000fd00000000014 */
[----:B------:R-:W-:-:S08]  /*14c0*/  DFMA R20, R14, R20, R14 ;  /* 0x000000140e14722b */ /* 0x000fd0000000000e */
[----:B------:R-:W-:-:S08]  /*14d0*/  DMUL R14, R16, R20 ;  /* 0x00000014100e7228 */ /* 0x000fd00000000000 */
[----:B------:R-:W-:-:S08]  /*14e0*/  DFMA R14, R16, R20, R14 ;  /* 0x00000014100e722b */ /* 0x000fd0000000000e */
[----:B------:R-:W-:-:S08]  /*14f0*/  DMUL R28, R14, R14 ;  /* 0x0000000e0e1c7228 */ /* 0x000fd00000000000 */
[----:B------:R-:W-:Y:S01]  /*1500*/  DFMA R18, R28, UR4, R18 ;  /* 0x000000041c127c2b */ /* 0x000fe20008000012 */
[----:B------:R-:W-:Y:S01]  /*1510*/  UMOV UR4, 0x75488a3f ;  /* 0x75488a3f00047882 */ /* 0x000fe20000000000 */
[----:B------:R-:W-:-:S06]  /*1520*/  UMOV UR5, 0x3ef3b20a ;  /* 0x3ef3b20a00057882 */ /* 0x000fcc0000000000 */
[----:B------:R-:W-:Y:S01]  /*1530*/  DFMA R22, R28, R18, UR4 ;  /* 0x000000041c167e2b */ /* 0x000fe20008000012 */
[----:B------:R-:W-:Y:S01]  /*1540*/  UMOV UR4, 0xe4faecd5 ;  /* 0xe4faecd500047882 */ /* 0x000fe20000000000 */
[----:B------:R-:W-:Y:S01]  /*1550*/  UMOV UR5, 0x3f1745cd ;  /* 0x3f1745cd00057882 */ /* 0x000fe20000000000 */
[----:B------:R-:W-:-:S05]  /*1560*/  DADD R18, R16, -R14 ;  /* 0x0000000010127229 */ /* 0x000fca000000080e */
[----:B------:R-:W-:Y:S01]  /*1570*/  DFMA R22, R28, R22, UR4 ;  /* 0x000000041c167e2b */ /* 0x000fe20008000016 */
[----:B------:R-:W-:Y:S01]  /*1580*/  UMOV UR4, 0x258a578b ;  /* 0x258a578b00047882 */ /* 0x000fe20000000000 */
[----:B------:R-:W-:Y:S01]  /*1590*/  UMOV UR5, 0x3f3c71c7 ;  /* 0x3f3c71c700057882 */ /* 0x000fe20000000000 */
[----:B------:R-:W-:-:S05]  /*15a0*/  DADD R18, R18, R18 ;  /* 0x0000000012127229 */ /* 0x000fca0000000012 */
[----:B------:R-:W-:Y:S01]  /*15b0*/  DFMA R22, R28, R22, UR4 ;  /* 0x000000041c167e2b */ /* 0x000fe20008000016 */
[----:B------:R-:W-:Y:S01]  /*15c0*/  UMOV UR4, 0x9242b910 ;  /* 0x9242b91000047882 */ /* 0x000fe20000000000 */
[----:B------:R-:W-:Y:S01]  /*15d0*/  UMOV UR5, 0x3f624924 ;  /* 0x3f62492400057882 */ /* 0x000fe20000000000 */
[----:B------:R-:W-:-:S05]  /*15e0*/  DFMA R18, R16, -R14, R18 ;  /* 0x8000000e1012722b */ /* 0x000fca0000000012 */
[----:B------:R-:W-:Y:S01]  /*15f0*/  DFMA R22, R28, R22, UR4 ;  /* 0x000000041c167e2b */ /* 0x000fe20008000016 */
[----:B------:R-:W-:Y:S01]  /*1600*/  UMOV UR4, 0x99999dfb ;  /* 0x99999dfb00047882 */ /* 0x000fe20000000000 */
[----:B------:R-:W-:Y:S01]  /*1610*/  UMOV UR5, 0x3f899999 ;  /* 0x3f89999900057882 */ /* 0x000fe20000000000 */
[----:B------:R-:W-:-:S05]  /*1620*/  DMUL R18, R20, R18 ;  /* 0x0000001214127228 */ /* 0x000fca0000000000 */
[----:B------:R-:W-:Y:S01]  /*1630*/  DFMA R22, R28, R22, UR4 ;  /* 0x000000041c167e2b */ /* 0x000fe20008000016 */
[----:B------:R-:W-:Y:S01]  /*1640*/  UMOV UR4, 0x55555555 ;  /* 0x5555555500047882 */ /* 0x000fe20000000000 */
[----:B------:R-:W-:-:S03]  /*1650*/  UMOV UR5, 0x3fb55555 ;  /* 0x3fb5555500057882 */ /* 0x000fc60000000000 */
[----:B------:R-:W-:Y:S02]  /*1660*/  VIADD R25, R19, 0x100000 ;  /* 0x0010000013197836 */ /* 0x000fe40000000000 */
[----:B------:R-:W-:Y:S01]  /*1670*/  IMAD.MOV.U32 R24, RZ, RZ, R18 ;  /* 0x000000ffff187224 */ /* 0x000fe200078e0012 */
[----:B------:R-:W-:-:S08]  /*1680*/  DFMA R16, R28, R22, UR4 ;  /* 0x000000041c107e2b */ /* 0x000fd00008000016 */
[----:B------:R-:W-:Y:S01]  /*1690*/  DADD R20, -R16, UR4 ;  /* 0x0000000410147e29 */ /* 0x000fe20008000100 */
[----:B------:R-:W-:Y:S01]  /*16a0*/  UMOV UR4, 0xb9e7b0 ;  /* 0x00b9e7b000047882 */ /* 0x000fe20000000000 */
[----:B------:R-:W-:-:S06]  /*16b0*/  UMOV UR5, 0x3c46a4cb ;  /* 0x3c46a4cb00057882 */ /* 0x000fcc0000000000 */
[----:B------:R-:W-:Y:S02]  /*16c0*/  DFMA R20, R28, R22, R20 ;  /* 0x000000161c14722b */ /* 0x000fe40000000014 */
[----:B------:R-:W-:-:S06]  /*16d0*/  DMUL R22, R14, R14 ;  /* 0x0000000e0e167228 */ /* 0x000fcc0000000000 */
[----:B------:R-:W-:Y:S01]  /*16e0*/  DADD R20, R20, -UR4 ;  /* 0x8000000414147e29 */ /* 0x000fe20008000000 */
[----:B------:R-:W-:Y:S01]  /*16f0*/  UMOV UR4, 0x80000000 ;  /* 0x8000000000047882 */ /* 0x000fe20000000000 */
[----:B------:R-:W-:Y:S01]  /*1700*/  DFMA R26, R14, R14, -R22 ;  /* 0x0000000e0e1a722b */ /* 0x000fe20000000816 */
[----:B------:R-:W-:-:S07]  /*1710*/  UMOV UR5, 0x43300000 ;  /* 0x4330000000057882 */ /* 0x000fce0000000000 */
[C---:B------:R-:W-:Y:S02]  /*1720*/  DFMA R24, R14.reuse, R24, R26 ;  /* 0x000000180e18722b */ /* 0x040fe4000000001a */
[----:B------:R-:W-:-:S08]  /*1730*/  DMUL R26, R14, R22 ;  /* 0x000000160e1a7228 */ /* 0x000fd00000000000 */
[----:B------:R-:W-:-:S08]  /*1740*/  DFMA R28, R14, R22, -R26 ;  /* 0x000000160e1c722b */ /* 0x000fd0000000081a */
[----:B------:R-:W-:Y:S02]  /*1750*/  DFMA R28, R18, R22, R28 ;  /* 0x00000016121c722b */ /* 0x000fe4000000001c */
[----:B------:R-:W-:-:S06]  /*1760*/  DADD R22, R16, R20 ;  /* 0x0000000010167229 */ /* 0x000fcc0000000014 */
[----:B------:R-:W-:Y:S02]  /*1770*/  DFMA R24, R14, R24, R28 ;  /* 0x000000180e18722b */ /* 0x000fe4000000001c */
[----:B------:R-:W-:-:S08]  /*1780*/  DADD R28, R16, -R22 ;  /* 0x00000000101c7229 */ /* 0x000fd00000000816 */
[----:B------:R-:W-:Y:S02]  /*1790*/  DADD R28, R20, R28 ;  /* 0x00000000141c7229 */ /* 0x000fe4000000001c */
[----:B------:R-:W-:-:S08]  /*17a0*/  DMUL R20, R22, R26 ;  /* 0x0000001a16147228 */ /* 0x000fd00000000000 */
[----:B------:R-:W-:-:S08]  /*17b0*/  DFMA R16, R22, R26, -R20 ;  /* 0x0000001a1610722b */ /* 0x000fd00000000814 */
[----:B------:R-:W-:-:S08]  /*17c0*/  DFMA R16, R22, R24, R16 ;  /* 0x000000181610722b */ /* 0x000fd00000000010 */
[----:B------:R-:W-:-:S08]  /*17d0*/  DFMA R28, R28, R26, R16 ;  /* 0x0000001a1c1c722b */ /* 0x000fd00000000010 */
[----:B------:R-:W-:-:S08]  /*17e0*/  DADD R22, R20, R28 ;  /* 0x0000000014167229 */ /* 0x000fd0000000001c */
[--C-:B------:R-:W-:Y:S02]  /*17f0*/  DADD R16, R14, R22.reuse ;  /* 0x000000000e107229 */ /* 0x100fe40000000016 */
[----:B------:R-:W-:-:S06]  /*1800*/  DADD R20, R20, -R22 ;  /* 0x0000000014147229 */ /* 0x000fcc0000000816 */
[----:B------:R-:W-:Y:S02]  /*1810*/  DADD R14, R14, -R16 ;  /* 0x000000000e0e7229 */ /* 0x000fe40000000810 */
[----:B------:R-:W-:-:S06]  /*1820*/  DADD R20, R28, R20 ;  /* 0x000000001c147229 */ /* 0x000fcc0000000014 */
[----:B------:R-:W-:-:S08]  /*1830*/  DADD R14, R22, R14 ;  /* 0x00000000160e7229 */ /* 0x000fd0000000000e */
[----:B------:R-:W-:Y:S01]  /*1840*/  DADD R14, R20, R14 ;  /* 0x00000000140e7229 */ /* 0x000fe2000000000e */
[C---:B------:R-:W-:Y:S02]  /*1850*/  VIADD R20, R6.reuse, 0xfffffc01 ;  /* 0xfffffc0106147836 */ /* 0x040fe40000000000 */
[----:B------:R-:W-:-:S05]  /*1860*/  @P1 VIADD R20, R6, 0xfffffc02 ;  /* 0xfffffc0206141836 */ /* 0x000fca0000000000 */
[----:B------:R-:W-:Y:S01]  /*1870*/  DADD R22, R18, R14 ;  /* 0x0000000012167229 */ /* 0x000fe2000000000e */
[----:B------:R-:W-:Y:S01]  /*1880*/  LOP3.LUT R18, R20, 0x80000000, RZ, 0x3c, !PT ;  /* 0x8000000014127812 */ /* 0x000fe200078e3cff */
[----:B------:R-:W-:-:S06]  /*1890*/  IMAD.MOV.U32 R19, RZ, RZ, 0x43300000 ;  /* 0x43300000ff137424 */ /* 0x000fcc00078e00ff */
[----:B------:R-:W-:Y:S02]  /*18a0*/  DADD R20, R16, R22 ;  /* 0x0000000010147229 */ /* 0x000fe40000000016 */
[----:B------:R-:W-:Y:S01]  /*18b0*/  DADD R18, R18, -UR4 ;  /* 0x8000000412127e29 */ /* 0x000fe20008000000 */
[----:B------:R-:W-:Y:S01]  /*18c0*/  UMOV UR4, 0xfefa39ef ;  /* 0xfefa39ef00047882 */ /* 0x000fe20000000000 */
[----:B------:R-:W-:-:S04]  /*18d0*/  UMOV UR5, 0x3fe62e42 ;  /* 0x3fe62e4200057882 */ /* 0x000fc80000000000 */
[--C-:B------:R-:W-:Y:S02]  /*18e0*/  DADD R24, R16, -R20.reuse ;  /* 0x0000000010187229 */ /* 0x100fe40000000814 */
[----:B------:R-:W-:-:S06]  /*18f0*/  DFMA R14, R18, UR4, R20 ;  /* 0x00000004120e7c2b */ /* 0x000fcc0008000014 */
[----:B------:R-:W-:Y:S02]  /*1900*/  DADD R24, R22, R24 ;  /* 0x0000000016187229 */ /* 0x000fe40000000018 */
[----:B------:R-:W-:-:S08]  /*1910*/  DFMA R16, R18, -UR4, R14 ;  /* 0x8000000412107c2b */ /* 0x000fd0000800000e */
[----:B------:R-:W-:-:S08]  /*1920*/  DADD R16, -R20, R16 ;  /* 0x0000000014107229 */ /* 0x000fd00000000110 */
[----:B------:R-:W-:-:S08]  /*1930*/  DADD R16, R24, -R16 ;  /* 0x0000000018107229 */ /* 0x000fd00000000810 */
[----:B------:R-:W-:-:S08]  /*1940*/  DFMA R18, R18, UR8, R16 ;  /* 0x0000000812127c2b */ /* 0x000fd00008000010 */
[----:B------:R-:W-:-:S08]  /*1950*/  DADD R16, R14, R18 ;  /* 0x000000000e107229 */ /* 0x000fd00000000012 */
[----:B------:R-:W-:Y:S02]  /*1960*/  DADD R14, R14, -R16 ;  /* 0x000000000e0e7229 */ /* 0x000fe40000000810 */
[----:B------:R-:W-:-:S06]  /*1970*/  DMUL R24, R16, 2 ;  /* 0x4000000010187828 */ /* 0x000fcc0000000000 */
[----:B------:R-:W-:Y:S02]  /*1980*/  DADD R14, R18, R14 ;  /* 0x00000000120e7229 */ /* 0x000fe4000000000e */
[----:B------:R-:W-:-:S08]  /*1990*/  DFMA R22, R16, 2, -R24 ;  /* 0x400000001016782b */ /* 0x000fd00000000818 */
[----:B------:R-:W-:Y:S01]  /*19a0*/  DFMA R22, R14, 2, R22 ;  /* 0x400000000e16782b */ /* 0x000fe20000000016 */
[----:B------:R-:W-:Y:S02]  /*19b0*/  IMAD.MOV.U32 R14, RZ, RZ, 0x652b82fe ;  /* 0x652b82feff0e7424 */ /* 0x000fe400078e00ff */
[----:B------:R-:W-:-:S05]  /*19c0*/  IMAD.MOV.U32 R15, RZ, RZ, 0x3ff71547 ;  /* 0x3ff71547ff0f7424 */ /* 0x000fca00078e00ff */
[----:B------:R-:W-:-:S08]  /*19d0*/  DADD R16, R24, R22 ;  /* 0x0000000018107229 */ /* 0x000fd00000000016 */
[----:B------:R-:W-:Y:S02]  /*19e0*/  DFMA R14, R16, R14, 6.75539944105574400000e+15 ;  /* 0x43380000100e742b */ /* 0x000fe4000000000e */
[----:B------:R-:W-:Y:S01]  /*19f0*/  FSETP.GEU.AND P0, PT, |R17|, 4.1917929649353027344, PT ;  /* 0x4086232b1100780b */ /* 0x000fe20003f0e200 */
[----:B------:R-:W-:-:S05]  /*1a00*/  DADD R24, R24, -R16 ;  /* 0x0000000018187229 */ /* 0x000fca0000000810 */
[----:B------:R-:W-:-:S03]  /*1a10*/  DADD R18, R14, -6.75539944105574400000e+15 ;  /* 0xc33800000e127429 */ /* 0x000fc60000000000 */
[----:B------:R-:W-:-:S05]  /*1a20*/  DADD R22, R22, R24 ;  /* 0x0000000016167229 */ /* 0x000fca0000000018 */
[----:B------:R-:W-:Y:S01]  /*1a30*/  DFMA R20, R18, -UR4, R16 ;  /* 0x8000000412147c2b */ /* 0x000fe20008000010 */
[----:B------:R-:W-:Y:S01]  /*1a40*/  UMOV UR4, 0x3b39803f ;  /* 0x3b39803f00047882 */ /* 0x000fe20000000000 */
[----:B------:R-:W-:-:S06]  /*1a50*/  UMOV UR5, 0x3c7abc9e ;  /* 0x3c7abc9e00057882 */ /* 0x000fcc0000000000 */
[----:B------:R-:W-:Y:S01]  /*1a60*/  DFMA R20, R18, -UR4, R20 ;  /* 0x8000000412147c2b */ /* 0x000fe20008000014 */
[----:B------:R-:W-:Y:S01]  /*1a70*/  UMOV UR4, 0x69ce2bdf ;  /* 0x69ce2bdf00047882 */ /* 0x000fe20000000000 */
[----:B------:R-:W-:Y:S01]  /*1a80*/  IMAD.MOV.U32 R18, RZ, RZ, -0x35dec16 ;  /* 0xfca213eaff127424 */ /* 0x000fe200078e00ff */
[----:B------:R-:W-:Y:S01]  /*1a90*/  UMOV UR5, 0x3e5ade15 ;  /* 0x3e5ade1500057882 */ /* 0x000fe20000000000 */
[----:B------:R-:W-:-:S06]  /*1aa0*/  IMAD.MOV.U32 R19, RZ, RZ, 0x3e928af3 ;  /* 0x3e928af3ff137424 */ /* 0x000fcc00078e00ff */
[----:B------:R-:W-:Y:S01]  /*1ab0*/  DFMA R18, R20, UR4, R18 ;  /* 0x0000000414127c2b */ /* 0x000fe20008000012 */
[----:B------:R-:W-:Y:S01]  /*1ac0*/  UMOV UR4, 0x62401315 ;  /* 0x6240131500047882 */ /* 0x000fe20000000000 */
[----:B------:R-:W-:-:S06]  /*1ad0*/  UMOV UR5, 0x3ec71dee ;  /* 0x3ec71dee00057882 */ /* 0x000fcc0000000000 */
[----:B------:R-:W-:Y:S01]  /*1ae0*/  DFMA R18, R20, R18, UR4 ;  /* 0x0000000414127e2b */ /* 0x000fe20008000012 */
        /* <DEDUP_REMOVED lines=20> */
[----:B------:R-:W-:-:S08]  /*1c30*/  DFMA R18, R20, R18, UR4 ;  /* 0x0000000414127e2b */ /* 0x000fd00008000012 */
[----:B------:R-:W-:-:S08]  /*1c40*/  DFMA R18, R20, R18, 1 ;  /* 0x3ff000001412742b */ /* 0x000fd00000000012 */
[----:B------:R-:W-:-:S10]  /*1c50*/  DFMA R18, R20, R18, 1 ;  /* 0x3ff000001412742b */ /* 0x000fd40000000012 */
[----:B------:R-:W-:Y:S02]  /*1c60*/  IMAD R21, R14, 0x100000, R19 ;  /* 0x001000000e157824 */ /* 0x000fe400078e0213 */
[----:B------:R-:W-:Y:S01]  /*1c70*/  IMAD.MOV.U32 R20, RZ, RZ, R18 ;  /* 0x000000ffff147224 */ /* 0x000fe200078e0012 */
[----:B------:R-:W-:Y:S06]  /*1c80*/  @!P0 BRA `(.L_x_51) ;  /* 0x0000000000308947 */ /* 0x000fec0003800000 */
[----:B------:R-:W-:Y:S01]  /*1c90*/  FSETP.GEU.AND P1, PT, |R17|, 4.2275390625, PT ;  /* 0x408748001100780b */ /* 0x000fe20003f2e200 */
[C---:B------:R-:W-:Y:S02]  /*1ca0*/  DADD R20, R16.reuse, +INF ;  /* 0x7ff0000010147429 */ /* 0x040fe40000000000 */
[----:B------:R-:W-:-:S08]  /*1cb0*/  DSETP.GEU.AND P0, PT, R16, RZ, PT ;  /* 0x000000ff1000722a */ /* 0x000fd00003f0e000 */
[----:B------:R-:W-:Y:S02]  /*1cc0*/  FSEL R20, R20, RZ, P0 ;  /* 0x000000ff14147208 */ /* 0x000fe40000000000 */
[----:B------:R-:W-:Y:S02]  /*1cd0*/  @!P1 LEA.HI R6, R14, R14, RZ, 0x1 ;  /* 0x0000000e0e069211 */ /* 0x000fe400078f08ff */
[----:B------:R-:W-:Y:S02]  /*1ce0*/  FSEL R21, R21, RZ, P0 ;  /* 0x000000ff15157208 */ /* 0x000fe40000000000 */
[----:B------:R-:W-:-:S05]  /*1cf0*/  @!P1 SHF.R.S32.HI R15, RZ, 0x1, R6 ;  /* 0x00000001ff0f9819 */ /* 0x000fca0000011406 */
[----:B------:R-:W-:Y:S02]  /*1d00*/  @!P1 IMAD.IADD R14, R14, 0x1, -R15 ;  /* 0x000000010e0e9824 */ /* 0x000fe400078e0a0f */
[----:B------:R-:W-:-:S03]  /*1d10*/  @!P1 IMAD R19, R15, 0x100000, R19 ;  /* 0x001000000f139824 */ /* 0x000fc600078e0213 */
[----:B------:R-:W-:Y:S01]  /*1d20*/  @!P1 LEA R15, R14, 0x3ff00000, 0x14 ;  /* 0x3ff000000e0f9811 */ /* 0x000fe200078ea0ff */
[----:B------:R-:W-:-:S06]  /*1d30*/  @!P1 IMAD.MOV.U32 R14, RZ, RZ, RZ ;  /* 0x000000ffff0e9224 */ /* 0x000fcc00078e00ff */
[----:B------:R-:W-:-:S11]  /*1d40*/  @!P1 DMUL R20, R18, R14 ;  /* 0x0000000e12149228 */ /* 0x000fd60000000000 */
.L_x_51:
[----:B------:R-:W-:Y:S01]  /*1d50*/  DFMA R22, R22, R20, R20 ;  /* 0x000000141616722b */ /* 0x000fe20000000014 */
[----:B------:R-:W-:Y:S01]  /*1d60*/  IMAD.MOV.U32 R14, RZ, RZ, R0 ;  /* 0x000000ffff0e7224 */ /* 0x000fe200078e0000 */
[----:B------:R-:W-:Y:S01]  /*1d70*/  DSETP.NEU.AND P0, PT, |R20|, +INF , PT ;  /* 0x7ff000001400742a */ /* 0x000fe20003f0d200 */
[----:B------:R-:W-:-:S07]  /*1d80*/  IMAD.MOV.U32 R15, RZ, RZ, 0x0 ;  /* 0x00000000ff0f7424 */ /* 0x000fce00078e00ff */
[----:B------:R-:W-:Y:S02]  /*1d90*/  FSEL R6, R20, R22, !P0 ;  /* 0x0000001614067208 */ /* 0x000fe40004000000 */
[----:B------:R-:W-:Y:S01]  /*1da0*/  FSEL R20, R21, R23, !P0 ;  /* 0x0000001715147208 */ /* 0x000fe20004000000 */
[----:B------:R-:W-:Y:S06]  /*1db0*/  RET.REL.NODEC R14 `(_Z13init_particlev) ;  /* 0xffffffe00e907950 */ /* 0x000fec0003c3ffff */
.L_x_52:
        /* <DEDUP_REMOVED lines=12> */
.L_x_55:


//--------------------- .nv.global.init           --------------------------
	.section	.nv.global.init,"aw",@progbits
	.align	4
.nv.global.init:
	.type		global_fitness,@object
	.size		global_fitness,($str - global_fitness)
global_fitness:
        /*0000*/ 	.byte	0x00, 0x00, 0x80, 0x7f
	.type		$str,@object
	.size		$str,(.L_12 - $str)
$str:
        /*0004*/ 	.byte	0x70, 0x61, 0x72, 0x74, 0x69, 0x63, 0x6c, 0x65, 0x20, 0x25, 0x64, 0x20, 0x76, 0x65, 0x6c, 0x20
        /*0014*/ 	.byte	0x25, 0x69, 0x20, 0x25, 0x66, 0x20, 0x0a, 0x00
.L_12:


//--------------------- .nv.shared._Z25find_min_fitness_parallelPK11fitness_posPS_iii --------------------------
	.section	.nv.shared._Z25find_min_fitness_parallelPK11fitness_posPS_iii,"aw",@nobits
	.sectionflags	@""
	.align	16
	.zero		1024


//--------------------- .nv.shared.reserved.0     --------------------------
	.section	.nv.shared.reserved.0,"aw",@nobits
	.weak		__nv_reservedSMEM_offset_0_alias
	.size		__nv_reservedSMEM_offset_0_alias, 0, 64
	.other		__nv_reservedSMEM_offset_0_alias,@"STO_CUDA_RESERVED_SHARED STV_DEFAULT"
__nv_reservedSMEM_offset_0_alias:
	.zero		0
	.zero		64


//--------------------- .nv.global                --------------------------
	.section	.nv.global,"aw",@nobits
	.align	8
.nv.global:
	.type		fitness_val,@object
	.size		fitness_val,(current_best_pos - fitness_val)
fitness_val:
	.zero		8
	.type		current_best_pos,@object
	.size		current_best_pos,(vel - current_best_pos)
current_best_pos:
	.zero		8
	.type		vel,@object
	.size		vel,(prng_state - vel)
vel:
	.zero		8
	.type		prng_state,@object
	.size		prng_state,(pos - prng_state)
prng_state:
	.zero		8
	.type		pos,@object
	.size		pos,(best_fit - pos)
pos:
	.zero		8
	.type		best_fit,@object
	.size		best_fit,(global_best_pos - best_fit)
best_fit:
	.zero		8
	.type		global_best_pos,@object
	.size		global_best_pos,(best_pos - global_best_pos)
global_best_pos:
	.zero		8
	.type		best_pos,@object
	.size		best_pos,(current_fitness - best_pos)
best_pos:
	.zero		8
	.type		current_fitness,@object
	.size		current_fitness,(.L_4 - current_fitness)
current_fitness:
	.zero		4
.L_4:


//--------------------- .nv.shared._Z12calc_fitnessv --------------------------
	.section	.nv.shared._Z12calc_fitnessv,"aw",@nobits
	.sectionflags	@""
	.align	16
	.zero		1024


//--------------------- .nv.shared._Z11new_vel_posv --------------------------
	.section	.nv.shared._Z11new_vel_posv,"aw",@nobits
	.sectionflags	@""
	.align	16
	.zero		1024


//--------------------- .nv.shared._Z13init_particlev --------------------------
	.section	.nv.shared._Z13init_particlev,"aw",@nobits
	.sectionflags	@""
	.align	16
	.zero		1024


//--------------------- .nv.constant0._Z25find_min_fitness_parallelPK11fitness_posPS_iii --------------------------
	.section	.nv.constant0._Z25find_min_fitness_parallelPK11fitness_posPS_iii,"a",@progbits
	.sectionflags	@""
	.align	4
.nv.constant0._Z25find_min_fitness_parallelPK11fitness_posPS_iii:
	.zero		924


//--------------------- .nv.constant0._Z12calc_fitnessv --------------------------
	.section	.nv.constant0._Z12calc_fitnessv,"a",@progbits
	.sectionflags	@""
	.align	4
.nv.constant0._Z12calc_fitnessv:
	.zero		896


//--------------------- .nv.constant0._Z11new_vel_posv --------------------------
	.section	.nv.constant0._Z11new_vel_posv,"a",@progbits
	.sectionflags	@""
	.align	4
.nv.constant0._Z11new_vel_posv:
	.zero		896


//--------------------- .nv.constant0._Z13init_particlev --------------------------
	.section	.nv.constant0._Z13init_particlev,"a",@progbits
	.sectionflags	@""
	.align	4
.nv.constant0._Z13init_particlev:
	.zero		896


//--------------------- SYMBOLS --------------------------

	.type		.nv.reservedSmem.offset0,@object
	.size		.nv.reservedSmem.offset0,0x4
	.type		.nv.reservedSmem.cap,@object
	.size		.nv.reservedSmem.cap,0x4
	.type		vprintf,@function
